//
// Generated by NVIDIA NVVM Compiler
//
// Compiler Build ID: CL-36424714
// Cuda compilation tools, release 13.0, V13.0.88
// Based on NVVM 20.0.0
//

.version 9.0
.target sm_100
.address_size 64

	// .globl	_Z10findHashesPciPiiii
.extern .func  (.param .b32 func_retval0) vprintf
(
	.param .b64 vprintf_param_0,
	.param .b64 vprintf_param_1
)
;
.global .align 1 .b8 $str[10] = {104, 97, 115, 104, 32, 37, 100, 32, 10};
.global .align 1 .b8 $str$1[26] = {112, 111, 115, 32, 111, 102, 32, 112, 97, 116, 116, 101, 114, 110, 32, 37, 100, 32, 105, 115, 32, 58, 37, 100, 10};
.global .align 1 .b8 $str$2[32] = {112, 111, 115, 105, 116, 105, 111, 110, 32, 111, 102, 32, 116, 104, 101, 32, 112, 97, 116, 116, 101, 114, 110, 32, 105, 115, 32, 58, 37, 100, 10};

.visible .entry _Z10findHashesPciPiiii(
	.param .u64 .ptr .align 1 _Z10findHashesPciPiiii_param_0,
	.param .u32 _Z10findHashesPciPiiii_param_1,
	.param .u64 .ptr .align 1 _Z10findHashesPciPiiii_param_2,
	.param .u32 _Z10findHashesPciPiiii_param_3,
	.param .u32 _Z10findHashesPciPiiii_param_4,
	.param .u32 _Z10findHashesPciPiiii_param_5
)
{
	.local .align 8 .b8 	__local_depot0[8];
	.reg .b64 	%SP;
	.reg .b64 	%SPL;
	.reg .pred 	%p<19>;
	.reg .b32 	%r<298>;
	.reg .b64 	%rd<84>;

	mov.u64 	%SPL, __local_depot0;
	cvta.local.u64 	%SP, %SPL;
	ld.param.u64 	%rd16, [_Z10findHashesPciPiiii_param_0];
	ld.param.u32 	%r52, [_Z10findHashesPciPiiii_param_1];
	ld.param.u64 	%rd17, [_Z10findHashesPciPiiii_param_2];
	ld.param.u32 	%r292, [_Z10findHashesPciPiiii_param_3];
	ld.param.u32 	%r54, [_Z10findHashesPciPiiii_param_4];
	ld.param.u32 	%r55, [_Z10findHashesPciPiiii_param_5];
	cvta.to.global.u64 	%rd1, %rd16;
	cvta.to.global.u64 	%rd2, %rd17;
	mov.u32 	%r56, %tid.x;
	mul.lo.s32 	%r57, %r52, %r56;
	sub.s32 	%r1, %r52, %r292;
	mad.lo.s32 	%r2, %r56, %r1, %r56;
	mul.wide.s32 	%rd18, %r2, 4;
	add.s64 	%rd3, %rd2, %rd18;
	cvt.s64.s32 	%rd4, %r57;
	add.s64 	%rd5, %rd1, %rd4;
	mov.b32 	%r58, 0;
	st.global.u32 	[%rd3], %r58;
	setp.lt.s32 	%p1, %r292, 1;
	@%p1 bra 	$L__BB0_13;
	and.b32  	%r3, %r292, 15;
	setp.lt.u32 	%p2, %r292, 16;
	mov.b32 	%r291, 1;
	mov.b32 	%r290, 0;
	mov.u32 	%r279, %r290;
	@%p2 bra 	$L__BB0_4;
	and.b32  	%r279, %r292, 2147483632;
	neg.s32 	%r289, %r279;
	add.s64 	%rd19, %rd4, %rd1;
	add.s64 	%rd82, %rd19, 7;
	mov.b32 	%r291, 1;
	mov.b32 	%r290, 0;
$L__BB0_3:
	.pragma "nounroll";
	ld.global.s8 	%r63, [%rd82+-7];
	mad.lo.s32 	%r64, %r291, %r63, %r290;
	st.global.u32 	[%rd3], %r64;
	mul.lo.s32 	%r65, %r291, %r54;
	ld.global.s8 	%r66, [%rd82+-6];
	mad.lo.s32 	%r67, %r65, %r66, %r64;
	st.global.u32 	[%rd3], %r67;
	mul.lo.s32 	%r68, %r65, %r54;
	ld.global.s8 	%r69, [%rd82+-5];
	mad.lo.s32 	%r70, %r68, %r69, %r67;
	st.global.u32 	[%rd3], %r70;
	mul.lo.s32 	%r71, %r68, %r54;
	ld.global.s8 	%r72, [%rd82+-4];
	mad.lo.s32 	%r73, %r71, %r72, %r70;
	st.global.u32 	[%rd3], %r73;
	mul.lo.s32 	%r74, %r71, %r54;
	ld.global.s8 	%r75, [%rd82+-3];
	mad.lo.s32 	%r76, %r74, %r75, %r73;
	st.global.u32 	[%rd3], %r76;
	mul.lo.s32 	%r77, %r74, %r54;
	ld.global.s8 	%r78, [%rd82+-2];
	mad.lo.s32 	%r79, %r77, %r78, %r76;
	st.global.u32 	[%rd3], %r79;
	mul.lo.s32 	%r80, %r77, %r54;
	ld.global.s8 	%r81, [%rd82+-1];
	mad.lo.s32 	%r82, %r80, %r81, %r79;
	st.global.u32 	[%rd3], %r82;
	mul.lo.s32 	%r83, %r80, %r54;
	ld.global.s8 	%r84, [%rd82];
	mad.lo.s32 	%r85, %r83, %r84, %r82;
	st.global.u32 	[%rd3], %r85;
	mul.lo.s32 	%r86, %r83, %r54;
	ld.global.s8 	%r87, [%rd82+1];
	mad.lo.s32 	%r88, %r86, %r87, %r85;
	st.global.u32 	[%rd3], %r88;
	mul.lo.s32 	%r89, %r86, %r54;
	ld.global.s8 	%r90, [%rd82+2];
	mad.lo.s32 	%r91, %r89, %r90, %r88;
	st.global.u32 	[%rd3], %r91;
	mul.lo.s32 	%r92, %r89, %r54;
	ld.global.s8 	%r93, [%rd82+3];
	mad.lo.s32 	%r94, %r92, %r93, %r91;
	st.global.u32 	[%rd3], %r94;
	mul.lo.s32 	%r95, %r92, %r54;
	ld.global.s8 	%r96, [%rd82+4];
	mad.lo.s32 	%r97, %r95, %r96, %r94;
	st.global.u32 	[%rd3], %r97;
	mul.lo.s32 	%r98, %r95, %r54;
	ld.global.s8 	%r99, [%rd82+5];
	mad.lo.s32 	%r100, %r98, %r99, %r97;
	st.global.u32 	[%rd3], %r100;
	mul.lo.s32 	%r101, %r98, %r54;
	ld.global.s8 	%r102, [%rd82+6];
	mad.lo.s32 	%r103, %r101, %r102, %r100;
	st.global.u32 	[%rd3], %r103;
	mul.lo.s32 	%r104, %r101, %r54;
	ld.global.s8 	%r105, [%rd82+7];
	mad.lo.s32 	%r106, %r104, %r105, %r103;
	st.global.u32 	[%rd3], %r106;
	mul.lo.s32 	%r107, %r104, %r54;
	ld.global.s8 	%r108, [%rd82+8];
	mad.lo.s32 	%r290, %r107, %r108, %r106;
	st.global.u32 	[%rd3], %r290;
	mul.lo.s32 	%r291, %r107, %r54;
	add.s32 	%r289, %r289, 16;
	add.s64 	%rd82, %rd82, 16;
	setp.eq.s32 	%p3, %r289, 0;
	@%p3 bra 	$L__BB0_4;
	bra.uni 	$L__BB0_3;
$L__BB0_4:
	setp.eq.s32 	%p4, %r3, 0;
	@%p4 bra 	$L__BB0_13;
	and.b32  	%r9, %r292, 7;
	setp.lt.u32 	%p5, %r3, 8;
	@%p5 bra 	$L__BB0_7;
	cvt.u64.u32 	%rd20, %r279;
	add.s64 	%rd21, %rd5, %rd20;
	ld.global.s8 	%r109, [%rd21];
	mad.lo.s32 	%r110, %r291, %r109, %r290;
	st.global.u32 	[%rd3], %r110;
	mul.lo.s32 	%r111, %r291, %r54;
	ld.global.s8 	%r112, [%rd21+1];
	mad.lo.s32 	%r113, %r111, %r112, %r110;
	st.global.u32 	[%rd3], %r113;
	mul.lo.s32 	%r114, %r111, %r54;
	ld.global.s8 	%r115, [%rd21+2];
	mad.lo.s32 	%r116, %r114, %r115, %r113;
	st.global.u32 	[%rd3], %r116;
	mul.lo.s32 	%r117, %r114, %r54;
	ld.global.s8 	%r118, [%rd21+3];
	mad.lo.s32 	%r119, %r117, %r118, %r116;
	st.global.u32 	[%rd3], %r119;
	mul.lo.s32 	%r120, %r117, %r54;
	ld.global.s8 	%r121, [%rd21+4];
	mad.lo.s32 	%r122, %r120, %r121, %r119;
	st.global.u32 	[%rd3], %r122;
	mul.lo.s32 	%r123, %r120, %r54;
	ld.global.s8 	%r124, [%rd21+5];
	mad.lo.s32 	%r125, %r123, %r124, %r122;
	st.global.u32 	[%rd3], %r125;
	mul.lo.s32 	%r126, %r123, %r54;
	ld.global.s8 	%r127, [%rd21+6];
	mad.lo.s32 	%r128, %r126, %r127, %r125;
	st.global.u32 	[%rd3], %r128;
	mul.lo.s32 	%r129, %r126, %r54;
	ld.global.s8 	%r130, [%rd21+7];
	mad.lo.s32 	%r290, %r129, %r130, %r128;
	st.global.u32 	[%rd3], %r290;
	mul.lo.s32 	%r291, %r129, %r54;
	add.s32 	%r279, %r279, 8;
$L__BB0_7:
	setp.eq.s32 	%p6, %r9, 0;
	@%p6 bra 	$L__BB0_13;
	and.b32  	%r16, %r292, 3;
	setp.lt.u32 	%p7, %r9, 4;
	@%p7 bra 	$L__BB0_10;
	cvt.u64.u32 	%rd22, %r279;
	add.s64 	%rd23, %rd5, %rd22;
	ld.global.s8 	%r131, [%rd23];
	mad.lo.s32 	%r132, %r291, %r131, %r290;
	st.global.u32 	[%rd3], %r132;
	mul.lo.s32 	%r133, %r291, %r54;
	ld.global.s8 	%r134, [%rd23+1];
	mad.lo.s32 	%r135, %r133, %r134, %r132;
	st.global.u32 	[%rd3], %r135;
	mul.lo.s32 	%r136, %r133, %r54;
	ld.global.s8 	%r137, [%rd23+2];
	mad.lo.s32 	%r138, %r136, %r137, %r135;
	st.global.u32 	[%rd3], %r138;
	mul.lo.s32 	%r139, %r136, %r54;
	ld.global.s8 	%r140, [%rd23+3];
	mad.lo.s32 	%r290, %r139, %r140, %r138;
	st.global.u32 	[%rd3], %r290;
	mul.lo.s32 	%r291, %r139, %r54;
	add.s32 	%r279, %r279, 4;
$L__BB0_10:
	setp.eq.s32 	%p8, %r16, 0;
	@%p8 bra 	$L__BB0_13;
	cvt.u64.u32 	%rd24, %r279;
	add.s64 	%rd25, %rd4, %rd24;
	add.s64 	%rd81, %rd1, %rd25;
	neg.s32 	%r286, %r16;
$L__BB0_12:
	.pragma "nounroll";
	ld.global.s8 	%r141, [%rd81];
	mad.lo.s32 	%r290, %r291, %r141, %r290;
	st.global.u32 	[%rd3], %r290;
	mul.lo.s32 	%r291, %r291, %r54;
	add.s64 	%rd81, %rd81, 1;
	add.s32 	%r286, %r286, 1;
	setp.ne.s32 	%p9, %r286, 0;
	@%p9 bra 	$L__BB0_12;
$L__BB0_13:
	setp.lt.s32 	%p10, %r1, 1;
	@%p10 bra 	$L__BB0_26;
	ld.param.u32 	%r275, [_Z10findHashesPciPiiii_param_1];
	add.s32 	%r30, %r292, -1;
	sub.s32 	%r143, %r292, %r275;
	setp.gt.u32 	%p11, %r143, -8;
	mov.b32 	%r296, 1;
	@%p11 bra 	$L__BB0_18;
	and.b32  	%r145, %r1, 2147483640;
	neg.s32 	%r294, %r145;
	add.s64 	%rd27, %rd18, %rd2;
	add.s64 	%rd83, %rd27, 16;
	mov.b32 	%r293, 0;
	add.u64 	%rd37, %SP, 0;
	mov.u64 	%rd39, $str;
$L__BB0_16:
	.pragma "nounroll";
	ld.param.u32 	%r276, [_Z10findHashesPciPiiii_param_1];
	ld.param.u64 	%rd80, [_Z10findHashesPciPiiii_param_0];
	add.s32 	%r146, %r293, 1;
	cvt.s64.s32 	%rd28, %r292;
	cvta.to.global.u64 	%rd29, %rd80;
	mov.u32 	%r147, %tid.x;
	mul.lo.s32 	%r148, %r276, %r147;
	cvt.s64.s32 	%rd30, %r148;
	add.s64 	%rd31, %rd30, %rd29;
	add.s64 	%rd32, %rd31, %rd28;
	ld.global.s8 	%r149, [%rd32];
	cvt.s64.s32 	%rd33, %r146;
	mul.wide.s32 	%rd34, %r146, 4;
	add.s64 	%rd35, %rd3, %rd34;
	ld.global.u32 	%r150, [%rd35+-4];
	add.s64 	%rd36, %rd5, %rd33;
	ld.global.s8 	%r151, [%rd36+-1];
	sub.s32 	%r152, %r150, %r151;
	div.s32 	%r153, %r152, %r54;
	mad.lo.s32 	%r154, %r55, %r149, %r153;
	st.global.u32 	[%rd83+-12], %r154;
	cvta.to.local.u64 	%rd38, %rd37;
	st.local.u32 	[%rd38], %r154;
	cvta.global.u64 	%rd40, %rd39;
	{ // callseq 0, 0
	.param .b64 param0;
	st.param.b64 	[param0], %rd40;
	.param .b64 param1;
	st.param.b64 	[param1], %rd37;
	.param .b32 retval0;
	call.uni (retval0), 
	vprintf, 
	(
	param0, 
	param1
	);
	ld.param.b32 	%r155, [retval0];
	} // callseq 0
	ld.global.s8 	%r157, [%rd32+1];
	ld.global.u32 	%r158, [%rd35];
	ld.global.s8 	%r159, [%rd36];
	sub.s32 	%r160, %r158, %r159;
	div.s32 	%r161, %r160, %r54;
	mad.lo.s32 	%r162, %r55, %r157, %r161;
	st.global.u32 	[%rd83+-8], %r162;
	st.local.u32 	[%rd38], %r162;
	{ // callseq 1, 0
	.param .b64 param0;
	st.param.b64 	[param0], %rd40;
	.param .b64 param1;
	st.param.b64 	[param1], %rd37;
	.param .b32 retval0;
	call.uni (retval0), 
	vprintf, 
	(
	param0, 
	param1
	);
	ld.param.b32 	%r163, [retval0];
	} // callseq 1
	ld.global.s8 	%r165, [%rd32+2];
	ld.global.u32 	%r166, [%rd35+4];
	ld.global.s8 	%r167, [%rd36+1];
	sub.s32 	%r168, %r166, %r167;
	div.s32 	%r169, %r168, %r54;
	mad.lo.s32 	%r170, %r55, %r165, %r169;
	st.global.u32 	[%rd83+-4], %r170;
	st.local.u32 	[%rd38], %r170;
	{ // callseq 2, 0
	.param .b64 param0;
	st.param.b64 	[param0], %rd40;
	.param .b64 param1;
	st.param.b64 	[param1], %rd37;
	.param .b32 retval0;
	call.uni (retval0), 
	vprintf, 
	(
	param0, 
	param1
	);
	ld.param.b32 	%r171, [retval0];
	} // callseq 2
	ld.global.s8 	%r173, [%rd32+3];
	ld.global.u32 	%r174, [%rd35+8];
	ld.global.s8 	%r175, [%rd36+2];
	sub.s32 	%r176, %r174, %r175;
	div.s32 	%r177, %r176, %r54;
	mad.lo.s32 	%r178, %r55, %r173, %r177;
	st.global.u32 	[%rd83], %r178;
	st.local.u32 	[%rd38], %r178;
	{ // callseq 3, 0
	.param .b64 param0;
	st.param.b64 	[param0], %rd40;
	.param .b64 param1;
	st.param.b64 	[param1], %rd37;
	.param .b32 retval0;
	call.uni (retval0), 
	vprintf, 
	(
	param0, 
	param1
	);
	ld.param.b32 	%r179, [retval0];
	} // callseq 3
	ld.global.s8 	%r181, [%rd32+4];
	ld.global.u32 	%r182, [%rd35+12];
	ld.global.s8 	%r183, [%rd36+3];
	sub.s32 	%r184, %r182, %r183;
	div.s32 	%r185, %r184, %r54;
	mad.lo.s32 	%r186, %r55, %r181, %r185;
	st.global.u32 	[%rd83+4], %r186;
	st.local.u32 	[%rd38], %r186;
	{ // callseq 4, 0
	.param .b64 param0;
	st.param.b64 	[param0], %rd40;
	.param .b64 param1;
	st.param.b64 	[param1], %rd37;
	.param .b32 retval0;
	call.uni (retval0), 
	vprintf, 
	(
	param0, 
	param1
	);
	ld.param.b32 	%r187, [retval0];
	} // callseq 4
	ld.global.s8 	%r189, [%rd32+5];
	ld.global.u32 	%r190, [%rd35+16];
	ld.global.s8 	%r191, [%rd36+4];
	sub.s32 	%r192, %r190, %r191;
	div.s32 	%r193, %r192, %r54;
	mad.lo.s32 	%r194, %r55, %r189, %r193;
	st.global.u32 	[%rd83+8], %r194;
	st.local.u32 	[%rd38], %r194;
	{ // callseq 5, 0
	.param .b64 param0;
	st.param.b64 	[param0], %rd40;
	.param .b64 param1;
	st.param.b64 	[param1], %rd37;
	.param .b32 retval0;
	call.uni (retval0), 
	vprintf, 
	(
	param0, 
	param1
	);
	ld.param.b32 	%r195, [retval0];
	} // callseq 5
	ld.global.s8 	%r197, [%rd32+6];
	ld.global.u32 	%r198, [%rd35+20];
	ld.global.s8 	%r199, [%rd36+5];
	sub.s32 	%r200, %r198, %r199;
	div.s32 	%r201, %r200, %r54;
	mad.lo.s32 	%r202, %r55, %r197, %r201;
	st.global.u32 	[%rd83+12], %r202;
	st.local.u32 	[%rd38], %r202;
	{ // callseq 6, 0
	.param .b64 param0;
	st.param.b64 	[param0], %rd40;
	.param .b64 param1;
	st.param.b64 	[param1], %rd37;
	.param .b32 retval0;
	call.uni (retval0), 
	vprintf, 
	(
	param0, 
	param1
	);
	ld.param.b32 	%r203, [retval0];
	} // callseq 6
	ld.global.s8 	%r205, [%rd32+7];
	ld.global.u32 	%r206, [%rd35+24];
	ld.global.s8 	%r207, [%rd36+6];
	sub.s32 	%r208, %r206, %r207;
	div.s32 	%r209, %r208, %r54;
	mad.lo.s32 	%r210, %r55, %r205, %r209;
	st.global.u32 	[%rd83+16], %r210;
	st.local.u32 	[%rd38], %r210;
	{ // callseq 7, 0
	.param .b64 param0;
	st.param.b64 	[param0], %rd40;
	.param .b64 param1;
	st.param.b64 	[param1], %rd37;
	.param .b32 retval0;
	call.uni (retval0), 
	vprintf, 
	(
	param0, 
	param1
	);
	ld.param.b32 	%r211, [retval0];
	} // callseq 7
	add.s32 	%r294, %r294, 8;
	add.s32 	%r293, %r293, 8;
	add.s32 	%r292, %r292, 8;
	add.s64 	%rd83, %rd83, 32;
	setp.ne.s32 	%p12, %r294, 0;
	@%p12 bra 	$L__BB0_16;
	add.s32 	%r296, %r293, 1;
$L__BB0_18:
	and.b32  	%r46, %r1, 7;
	setp.eq.s32 	%p13, %r46, 0;
	@%p13 bra 	$L__BB0_26;
	and.b32  	%r47, %r1, 3;
	setp.lt.u32 	%p14, %r46, 4;
	@%p14 bra 	$L__BB0_21;
	add.s32 	%r213, %r30, %r296;
	cvt.s64.s32 	%rd41, %r213;
	add.s64 	%rd42, %rd5, %rd41;
	ld.global.s8 	%r214, [%rd42];
	cvt.s64.s32 	%rd43, %r296;
	mul.wide.s32 	%rd44, %r296, 4;
	add.s64 	%rd45, %rd3, %rd44;
	ld.global.u32 	%r215, [%rd45+-4];
	add.s64 	%rd46, %rd5, %rd43;
	ld.global.s8 	%r216, [%rd46+-1];
	sub.s32 	%r217, %r215, %r216;
	div.s32 	%r218, %r217, %r54;
	mad.lo.s32 	%r219, %r55, %r214, %r218;
	mul.wide.u32 	%rd47, %r296, 4;
	add.s64 	%rd48, %rd3, %rd47;
	st.global.u32 	[%rd48], %r219;
	add.u64 	%rd49, %SP, 0;
	add.u64 	%rd50, %SPL, 0;
	st.local.u32 	[%rd50], %r219;
	mov.u64 	%rd51, $str;
	cvta.global.u64 	%rd52, %rd51;
	{ // callseq 8, 0
	.param .b64 param0;
	st.param.b64 	[param0], %rd52;
	.param .b64 param1;
	st.param.b64 	[param1], %rd49;
	.param .b32 retval0;
	call.uni (retval0), 
	vprintf, 
	(
	param0, 
	param1
	);
	ld.param.b32 	%r220, [retval0];
	} // callseq 8
	add.s32 	%r222, %r296, 1;
	ld.global.s8 	%r223, [%rd42+1];
	ld.global.u32 	%r224, [%rd45];
	ld.global.s8 	%r225, [%rd46];
	sub.s32 	%r226, %r224, %r225;
	div.s32 	%r227, %r226, %r54;
	mad.lo.s32 	%r228, %r55, %r223, %r227;
	mul.wide.u32 	%rd53, %r222, 4;
	add.s64 	%rd54, %rd3, %rd53;
	st.global.u32 	[%rd54], %r228;
	st.local.u32 	[%rd50], %r228;
	{ // callseq 9, 0
	.param .b64 param0;
	st.param.b64 	[param0], %rd52;
	.param .b64 param1;
	st.param.b64 	[param1], %rd49;
	.param .b32 retval0;
	call.uni (retval0), 
	vprintf, 
	(
	param0, 
	param1
	);
	ld.param.b32 	%r229, [retval0];
	} // callseq 9
	add.s32 	%r231, %r296, 2;
	ld.global.s8 	%r232, [%rd42+2];
	ld.global.u32 	%r233, [%rd45+4];
	ld.global.s8 	%r234, [%rd46+1];
	sub.s32 	%r235, %r233, %r234;
	div.s32 	%r236, %r235, %r54;
	mad.lo.s32 	%r237, %r55, %r232, %r236;
	mul.wide.u32 	%rd55, %r231, 4;
	add.s64 	%rd56, %rd3, %rd55;
	st.global.u32 	[%rd56], %r237;
	st.local.u32 	[%rd50], %r237;
	{ // callseq 10, 0
	.param .b64 param0;
	st.param.b64 	[param0], %rd52;
	.param .b64 param1;
	st.param.b64 	[param1], %rd49;
	.param .b32 retval0;
	call.uni (retval0), 
	vprintf, 
	(
	param0, 
	param1
	);
	ld.param.b32 	%r238, [retval0];
	} // callseq 10
	ld.global.s8 	%r240, [%rd42+3];
	ld.global.u32 	%r241, [%rd45+8];
	ld.global.s8 	%r242, [%rd46+2];
	sub.s32 	%r243, %r241, %r242;
	div.s32 	%r244, %r243, %r54;
	mad.lo.s32 	%r245, %r55, %r240, %r244;
	st.global.u32 	[%rd48+12], %r245;
	st.local.u32 	[%rd50], %r245;
	{ // callseq 11, 0
	.param .b64 param0;
	st.param.b64 	[param0], %rd52;
	.param .b64 param1;
	st.param.b64 	[param1], %rd49;
	.param .b32 retval0;
	call.uni (retval0), 
	vprintf, 
	(
	param0, 
	param1
	);
	ld.param.b32 	%r246, [retval0];
	} // callseq 11
	add.s32 	%r296, %r296, 4;
$L__BB0_21:
	setp.eq.s32 	%p15, %r47, 0;
	@%p15 bra 	$L__BB0_26;
	add.u64 	%rd57, %SP, 0;
	add.u64 	%rd15, %SPL, 0;
	setp.eq.s32 	%p16, %r47, 1;
	@%p16 bra 	$L__BB0_24;
	add.s32 	%r248, %r30, %r296;
	cvt.s64.s32 	%rd58, %r248;
	add.s64 	%rd59, %rd5, %rd58;
	ld.global.s8 	%r249, [%rd59];
	cvt.s64.s32 	%rd60, %r296;
	mul.wide.s32 	%rd61, %r296, 4;
	add.s64 	%rd62, %rd3, %rd61;
	ld.global.u32 	%r250, [%rd62+-4];
	add.s64 	%rd63, %rd5, %rd60;
	ld.global.s8 	%r251, [%rd63+-1];
	sub.s32 	%r252, %r250, %r251;
	div.s32 	%r253, %r252, %r54;
	mad.lo.s32 	%r254, %r55, %r249, %r253;
	mul.wide.u32 	%rd64, %r296, 4;
	add.s64 	%rd65, %rd3, %rd64;
	st.global.u32 	[%rd65], %r254;
	st.local.u32 	[%rd15], %r254;
	mov.u64 	%rd66, $str;
	cvta.global.u64 	%rd67, %rd66;
	{ // callseq 12, 0
	.param .b64 param0;
	st.param.b64 	[param0], %rd67;
	.param .b64 param1;
	st.param.b64 	[param1], %rd57;
	.param .b32 retval0;
	call.uni (retval0), 
	vprintf, 
	(
	param0, 
	param1
	);
	ld.param.b32 	%r255, [retval0];
	} // callseq 12
	ld.global.s8 	%r257, [%rd59+1];
	ld.global.u32 	%r258, [%rd62];
	ld.global.s8 	%r259, [%rd63];
	sub.s32 	%r260, %r258, %r259;
	div.s32 	%r261, %r260, %r54;
	mad.lo.s32 	%r262, %r55, %r257, %r261;
	st.global.u32 	[%rd65+4], %r262;
	st.local.u32 	[%rd15], %r262;
	{ // callseq 13, 0
	.param .b64 param0;
	st.param.b64 	[param0], %rd67;
	.param .b64 param1;
	st.param.b64 	[param1], %rd57;
	.param .b32 retval0;
	call.uni (retval0), 
	vprintf, 
	(
	param0, 
	param1
	);
	ld.param.b32 	%r263, [retval0];
	} // callseq 13
	add.s32 	%r296, %r296, 2;
$L__BB0_24:
	and.b32  	%r265, %r1, 1;
	setp.eq.b32 	%p17, %r265, 1;
	not.pred 	%p18, %p17;
	@%p18 bra 	$L__BB0_26;
	add.s32 	%r266, %r30, %r296;
	cvt.s64.s32 	%rd69, %r266;
	add.s64 	%rd70, %rd5, %rd69;
	ld.global.s8 	%r267, [%rd70];
	cvt.s64.s32 	%rd71, %r296;
	mul.wide.s32 	%rd72, %r296, 4;
	add.s64 	%rd73, %rd3, %rd72;
	ld.global.u32 	%r268, [%rd73+-4];
	add.s64 	%rd74, %rd5, %rd71;
	ld.global.s8 	%r269, [%rd74+-1];
	sub.s32 	%r270, %r268, %r269;
	div.s32 	%r271, %r270, %r54;
	mad.lo.s32 	%r272, %r55, %r267, %r271;
	mul.wide.u32 	%rd75, %r296, 4;
	add.s64 	%rd76, %rd3, %rd75;
	st.global.u32 	[%rd76], %r272;
	st.local.u32 	[%rd15], %r272;
	mov.u64 	%rd77, $str;
	cvta.global.u64 	%rd78, %rd77;
	{ // callseq 14, 0
	.param .b64 param0;
	st.param.b64 	[param0], %rd78;
	.param .b64 param1;
	st.param.b64 	[param1], %rd57;
	.param .b32 retval0;
	call.uni (retval0), 
	vprintf, 
	(
	param0, 
	param1
	);
	ld.param.b32 	%r273, [retval0];
	} // callseq 14
$L__BB0_26:
	ret;

}
	// .globl	_Z20findSubpatternHashesPciPii
.visible .entry _Z20findSubpatternHashesPciPii(
	.param .u64 .ptr .align 1 _Z20findSubpatternHashesPciPii_param_0,
	.param .u32 _Z20findSubpatternHashesPciPii_param_1,
	.param .u64 .ptr .align 1 _Z20findSubpatternHashesPciPii_param_2,
	.param .u32 _Z20findSubpatternHashesPciPii_param_3
)
{
	.reg .pred 	%p<10>;
	.reg .b32 	%r<151>;
	.reg .b64 	%rd<30>;

	ld.param.u64 	%rd9, [_Z20findSubpatternHashesPciPii_param_0];
	ld.param.u32 	%r40, [_Z20findSubpatternHashesPciPii_param_1];
	ld.param.u64 	%rd8, [_Z20findSubpatternHashesPciPii_param_2];
	ld.param.u32 	%r41, [_Z20findSubpatternHashesPciPii_param_3];
	cvta.to.global.u64 	%rd1, %rd9;
	mov.u32 	%r1, %tid.x;
	setp.lt.s32 	%p1, %r40, 1;
	mov.b32 	%r150, 0;
	@%p1 bra 	$L__BB1_13;
	mul.lo.s32 	%r2, %r40, %r1;
	and.b32  	%r3, %r40, 15;
	setp.lt.u32 	%p2, %r40, 16;
	mov.b32 	%r138, 1;
	mov.b32 	%r140, 0;
	mov.u32 	%r150, %r140;
	@%p2 bra 	$L__BB1_4;
	and.b32  	%r140, %r40, 2147483632;
	neg.s32 	%r132, %r140;
	cvt.u64.u32 	%rd10, %r2;
	add.s64 	%rd11, %rd10, %rd1;
	add.s64 	%rd28, %rd11, 7;
	mov.b32 	%r138, 1;
	mov.b32 	%r150, 0;
$L__BB1_3:
	.pragma "nounroll";
	ld.global.s8 	%r48, [%rd28+-7];
	mad.lo.s32 	%r49, %r138, %r48, %r150;
	mul.lo.s32 	%r50, %r138, %r41;
	ld.global.s8 	%r51, [%rd28+-6];
	mad.lo.s32 	%r52, %r50, %r51, %r49;
	mul.lo.s32 	%r53, %r50, %r41;
	ld.global.s8 	%r54, [%rd28+-5];
	mad.lo.s32 	%r55, %r53, %r54, %r52;
	mul.lo.s32 	%r56, %r53, %r41;
	ld.global.s8 	%r57, [%rd28+-4];
	mad.lo.s32 	%r58, %r56, %r57, %r55;
	mul.lo.s32 	%r59, %r56, %r41;
	ld.global.s8 	%r60, [%rd28+-3];
	mad.lo.s32 	%r61, %r59, %r60, %r58;
	mul.lo.s32 	%r62, %r59, %r41;
	ld.global.s8 	%r63, [%rd28+-2];
	mad.lo.s32 	%r64, %r62, %r63, %r61;
	mul.lo.s32 	%r65, %r62, %r41;
	ld.global.s8 	%r66, [%rd28+-1];
	mad.lo.s32 	%r67, %r65, %r66, %r64;
	mul.lo.s32 	%r68, %r65, %r41;
	ld.global.s8 	%r69, [%rd28];
	mad.lo.s32 	%r70, %r68, %r69, %r67;
	mul.lo.s32 	%r71, %r68, %r41;
	ld.global.s8 	%r72, [%rd28+1];
	mad.lo.s32 	%r73, %r71, %r72, %r70;
	mul.lo.s32 	%r74, %r71, %r41;
	ld.global.s8 	%r75, [%rd28+2];
	mad.lo.s32 	%r76, %r74, %r75, %r73;
	mul.lo.s32 	%r77, %r74, %r41;
	ld.global.s8 	%r78, [%rd28+3];
	mad.lo.s32 	%r79, %r77, %r78, %r76;
	mul.lo.s32 	%r80, %r77, %r41;
	ld.global.s8 	%r81, [%rd28+4];
	mad.lo.s32 	%r82, %r80, %r81, %r79;
	mul.lo.s32 	%r83, %r80, %r41;
	ld.global.s8 	%r84, [%rd28+5];
	mad.lo.s32 	%r85, %r83, %r84, %r82;
	mul.lo.s32 	%r86, %r83, %r41;
	ld.global.s8 	%r87, [%rd28+6];
	mad.lo.s32 	%r88, %r86, %r87, %r85;
	mul.lo.s32 	%r89, %r86, %r41;
	ld.global.s8 	%r90, [%rd28+7];
	mad.lo.s32 	%r91, %r89, %r90, %r88;
	mul.lo.s32 	%r92, %r89, %r41;
	ld.global.s8 	%r93, [%rd28+8];
	mad.lo.s32 	%r150, %r92, %r93, %r91;
	mul.lo.s32 	%r138, %r92, %r41;
	add.s32 	%r132, %r132, 16;
	add.s64 	%rd28, %rd28, 16;
	setp.ne.s32 	%p3, %r132, 0;
	@%p3 bra 	$L__BB1_3;
$L__BB1_4:
	setp.eq.s32 	%p4, %r3, 0;
	@%p4 bra 	$L__BB1_13;
	and.b32  	%r16, %r40, 7;
	setp.lt.u32 	%p5, %r3, 8;
	@%p5 bra 	$L__BB1_7;
	add.s32 	%r95, %r140, %r2;
	cvt.u64.u32 	%rd12, %r95;
	add.s64 	%rd13, %rd1, %rd12;
	ld.global.s8 	%r96, [%rd13];
	mad.lo.s32 	%r97, %r138, %r96, %r150;
	mul.lo.s32 	%r98, %r138, %r41;
	cvt.u64.u32 	%rd14, %r2;
	cvt.u64.u32 	%rd15, %r140;
	add.s64 	%rd16, %rd15, %rd14;
	add.s64 	%rd17, %rd1, %rd16;
	ld.global.s8 	%r99, [%rd17+1];
	mad.lo.s32 	%r100, %r98, %r99, %r97;
	mul.lo.s32 	%r101, %r98, %r41;
	ld.global.s8 	%r102, [%rd17+2];
	mad.lo.s32 	%r103, %r101, %r102, %r100;
	mul.lo.s32 	%r104, %r101, %r41;
	ld.global.s8 	%r105, [%rd17+3];
	mad.lo.s32 	%r106, %r104, %r105, %r103;
	mul.lo.s32 	%r107, %r104, %r41;
	ld.global.s8 	%r108, [%rd17+4];
	mad.lo.s32 	%r109, %r107, %r108, %r106;
	mul.lo.s32 	%r110, %r107, %r41;
	ld.global.s8 	%r111, [%rd17+5];
	mad.lo.s32 	%r112, %r110, %r111, %r109;
	mul.lo.s32 	%r113, %r110, %r41;
	ld.global.s8 	%r114, [%rd17+6];
	mad.lo.s32 	%r115, %r113, %r114, %r112;
	mul.lo.s32 	%r116, %r113, %r41;
	ld.global.s8 	%r117, [%rd17+7];
	mad.lo.s32 	%r150, %r116, %r117, %r115;
	mul.lo.s32 	%r138, %r116, %r41;
	add.s32 	%r140, %r140, 8;
$L__BB1_7:
	setp.eq.s32 	%p6, %r16, 0;
	@%p6 bra 	$L__BB1_13;
	and.b32  	%r24, %r40, 3;
	setp.lt.u32 	%p7, %r16, 4;
	@%p7 bra 	$L__BB1_10;
	add.s32 	%r119, %r140, %r2;
	cvt.u64.u32 	%rd18, %r119;
	add.s64 	%rd19, %rd1, %rd18;
	ld.global.s8 	%r120, [%rd19];
	mad.lo.s32 	%r121, %r138, %r120, %r150;
	mul.lo.s32 	%r122, %r138, %r41;
	cvt.u64.u32 	%rd20, %r2;
	cvt.u64.u32 	%rd21, %r140;
	add.s64 	%rd22, %rd21, %rd20;
	add.s64 	%rd23, %rd1, %rd22;
	ld.global.s8 	%r123, [%rd23+1];
	mad.lo.s32 	%r124, %r122, %r123, %r121;
	mul.lo.s32 	%r125, %r122, %r41;
	ld.global.s8 	%r126, [%rd23+2];
	mad.lo.s32 	%r127, %r125, %r126, %r124;
	mul.lo.s32 	%r128, %r125, %r41;
	ld.global.s8 	%r129, [%rd23+3];
	mad.lo.s32 	%r150, %r128, %r129, %r127;
	mul.lo.s32 	%r138, %r128, %r41;
	add.s32 	%r140, %r140, 4;
$L__BB1_10:
	setp.eq.s32 	%p8, %r24, 0;
	@%p8 bra 	$L__BB1_13;
	add.s32 	%r130, %r140, %r2;
	cvt.u64.u32 	%rd24, %r130;
	add.s64 	%rd29, %rd1, %rd24;
	neg.s32 	%r147, %r24;
$L__BB1_12:
	.pragma "nounroll";
	ld.global.s8 	%r131, [%rd29];
	mad.lo.s32 	%r150, %r138, %r131, %r150;
	mul.lo.s32 	%r138, %r138, %r41;
	add.s64 	%rd29, %rd29, 1;
	add.s32 	%r147, %r147, 1;
	setp.ne.s32 	%p9, %r147, 0;
	@%p9 bra 	$L__BB1_12;
$L__BB1_13:
	cvta.to.global.u64 	%rd25, %rd8;
	mul.wide.u32 	%rd26, %r1, 4;
	add.s64 	%rd27, %rd25, %rd26;
	st.global.u32 	[%rd27], %r150;
	ret;

}
	// .globl	_Z11seekPatternPciPiiS_S0_iS0_S_i
.visible .entry _Z11seekPatternPciPiiS_S0_iS0_S_i(
	.param .u64 .ptr .align 1 _Z11seekPatternPciPiiS_S0_iS0_S_i_param_0,
	.param .u32 _Z11seekPatternPciPiiS_S0_iS0_S_i_param_1,
	.param .u64 .ptr .align 1 _Z11seekPatternPciPiiS_S0_iS0_S_i_param_2,
	.param .u32 _Z11seekPatternPciPiiS_S0_iS0_S_i_param_3,
	.param .u64 .ptr .align 1 _Z11seekPatternPciPiiS_S0_iS0_S_i_param_4,
	.param .u64 .ptr .align 1 _Z11seekPatternPciPiiS_S0_iS0_S_i_param_5,
	.param .u32 _Z11seekPatternPciPiiS_S0_iS0_S_i_param_6,
	.param .u64 .ptr .align 1 _Z11seekPatternPciPiiS_S0_iS0_S_i_param_7,
	.param .u64 .ptr .align 1 _Z11seekPatternPciPiiS_S0_iS0_S_i_param_8,
	.param .u32 _Z11seekPatternPciPiiS_S0_iS0_S_i_param_9
)
{
	.local .align 8 .b8 	__local_depot2[8];
	.reg .b64 	%SP;
	.reg .b64 	%SPL;
	.reg .pred 	%p<23>;
	.reg .b16 	%rs<3>;
	.reg .b32 	%r<102>;
	.reg .b64 	%rd<70>;

	mov.u64 	%SPL, __local_depot2;
	cvta.local.u64 	%SP, %SPL;
	ld.param.u64 	%rd14, [_Z11seekPatternPciPiiS_S0_iS0_S_i_param_0];
	ld.param.u32 	%r47, [_Z11seekPatternPciPiiS_S0_iS0_S_i_param_1];
	ld.param.u64 	%rd17, [_Z11seekPatternPciPiiS_S0_iS0_S_i_param_2];
	ld.param.u32 	%r49, [_Z11seekPatternPciPiiS_S0_iS0_S_i_param_3];
	ld.param.u64 	%rd15, [_Z11seekPatternPciPiiS_S0_iS0_S_i_param_5];
	ld.param.u64 	%rd18, [_Z11seekPatternPciPiiS_S0_iS0_S_i_param_7];
	ld.param.u64 	%rd16, [_Z11seekPatternPciPiiS_S0_iS0_S_i_param_8];
	ld.param.u32 	%r48, [_Z11seekPatternPciPiiS_S0_iS0_S_i_param_9];
	cvta.to.global.u64 	%rd1, %rd18;
	cvta.to.global.u64 	%rd2, %rd17;
	add.u64 	%rd19, %SP, 0;
	add.u64 	%rd3, %SPL, 0;
	sub.s32 	%r1, %r47, %r49;
	add.s32 	%r2, %r1, 1;
	mov.u32 	%r3, %tid.x;
	mad.lo.s32 	%r50, %r3, %r1, %r3;
	cvt.s64.s32 	%rd4, %r50;
	setp.lt.s32 	%p1, %r1, 0;
	@%p1 bra 	$L__BB2_32;
	cvta.to.global.u64 	%rd20, %rd15;
	mov.u32 	%r4, %ctaid.x;
	mul.wide.u32 	%rd21, %r4, 4;
	add.s64 	%rd5, %rd20, %rd21;
	setp.lt.s32 	%p2, %r48, 1;
	mul.lo.s32 	%r5, %r47, %r3;
	@%p2 bra 	$L__BB2_11;
	cvta.to.global.u64 	%rd6, %rd16;
	cvta.to.global.u64 	%rd7, %rd14;
	add.s32 	%r6, %r48, -1;
	mov.b32 	%r88, 0;
	mov.u64 	%rd56, $str$1;
	mov.u64 	%rd65, $str$2;
	mov.u32 	%r86, %r88;
$L__BB2_3:
	mov.u32 	%r8, %r86;
	cvt.u64.u32 	%rd52, %r8;
	add.s64 	%rd53, %rd52, %rd4;
	shl.b64 	%rd54, %rd53, 2;
	add.s64 	%rd55, %rd2, %rd54;
	ld.global.u32 	%r76, [%rd55];
	ld.global.u32 	%r77, [%rd5];
	setp.ne.s32 	%p17, %r76, %r77;
	@%p17 bra 	$L__BB2_10;
	cvt.u32.u64 	%r78, %rd4;
	setp.ne.s32 	%p18, %r4, 0;
	add.s32 	%r9, %r8, %r78;
	st.local.v2.u32 	[%rd3], {%r4, %r9};
	cvta.global.u64 	%rd57, %rd56;
	{ // callseq 20, 0
	.param .b64 param0;
	st.param.b64 	[param0], %rd57;
	.param .b64 param1;
	st.param.b64 	[param1], %rd19;
	.param .b32 retval0;
	call.uni (retval0), 
	vprintf, 
	(
	param0, 
	param1
	);
	ld.param.b32 	%r79, [retval0];
	} // callseq 20
	@%p18 bra 	$L__BB2_10;
	mul.wide.s32 	%rd59, %r88, 4;
	add.s64 	%rd60, %rd1, %rd59;
	st.global.u32 	[%rd60], %r9;
	add.s32 	%r88, %r88, 1;
	add.s32 	%r11, %r8, %r5;
	mov.b32 	%r87, 0;
$L__BB2_6:
	cvt.u64.u32 	%rd61, %r87;
	add.s64 	%rd62, %rd6, %rd61;
	ld.global.u8 	%rs1, [%rd62];
	add.s32 	%r82, %r11, %r87;
	cvt.u64.u32 	%rd63, %r82;
	add.s64 	%rd64, %rd7, %rd63;
	ld.global.u8 	%rs2, [%rd64];
	setp.ne.s16 	%p19, %rs1, %rs2;
	@%p19 bra 	$L__BB2_10;
	setp.ne.s32 	%p20, %r87, %r6;
	@%p20 bra 	$L__BB2_9;
	st.local.u32 	[%rd3], %r9;
	cvta.global.u64 	%rd66, %rd65;
	add.u64 	%rd67, %SP, 0;
	{ // callseq 21, 0
	.param .b64 param0;
	st.param.b64 	[param0], %rd66;
	.param .b64 param1;
	st.param.b64 	[param1], %rd67;
	.param .b32 retval0;
	call.uni (retval0), 
	vprintf, 
	(
	param0, 
	param1
	);
	ld.param.b32 	%r83, [retval0];
	} // callseq 21
$L__BB2_9:
	add.s32 	%r87, %r87, 1;
	setp.ne.s32 	%p21, %r87, %r48;
	@%p21 bra 	$L__BB2_6;
$L__BB2_10:
	add.s32 	%r86, %r8, 1;
	setp.eq.s32 	%p22, %r8, %r1;
	@%p22 bra 	$L__BB2_32;
	bra.uni 	$L__BB2_3;
$L__BB2_11:
	and.b32  	%r16, %r2, 3;
	setp.lt.u32 	%p3, %r1, 3;
	mov.b32 	%r93, 0;
	mov.u32 	%r97, %r93;
	@%p3 bra 	$L__BB2_26;
	cvt.u32.u64 	%r53, %rd4;
	and.b32  	%r97, %r2, -4;
	neg.s32 	%r90, %r97;
	add.s32 	%r89, %r53, 1;
	shl.b64 	%rd22, %rd4, 2;
	add.s64 	%rd23, %rd22, %rd2;
	add.s64 	%rd68, %rd23, 8;
	mov.b32 	%r93, 0;
	mov.u64 	%rd24, $str$1;
$L__BB2_13:
	ld.global.u32 	%r54, [%rd68+-8];
	ld.global.u32 	%r55, [%rd5];
	setp.ne.s32 	%p4, %r54, %r55;
	@%p4 bra 	$L__BB2_16;
	setp.ne.s32 	%p5, %r4, 0;
	add.s32 	%r23, %r89, -1;
	st.local.v2.u32 	[%rd3], {%r4, %r23};
	cvta.global.u64 	%rd25, %rd24;
	{ // callseq 15, 0
	.param .b64 param0;
	st.param.b64 	[param0], %rd25;
	.param .b64 param1;
	st.param.b64 	[param1], %rd19;
	.param .b32 retval0;
	call.uni (retval0), 
	vprintf, 
	(
	param0, 
	param1
	);
	ld.param.b32 	%r56, [retval0];
	} // callseq 15
	@%p5 bra 	$L__BB2_16;
	mul.wide.s32 	%rd27, %r93, 4;
	add.s64 	%rd28, %rd1, %rd27;
	st.global.u32 	[%rd28], %r23;
	add.s32 	%r93, %r93, 1;
$L__BB2_16:
	ld.global.u32 	%r58, [%rd68+-4];
	ld.global.u32 	%r59, [%rd5];
	setp.ne.s32 	%p6, %r58, %r59;
	@%p6 bra 	$L__BB2_19;
	setp.ne.s32 	%p7, %r4, 0;
	st.local.v2.u32 	[%rd3], {%r4, %r89};
	cvta.global.u64 	%rd30, %rd24;
	{ // callseq 16, 0
	.param .b64 param0;
	st.param.b64 	[param0], %rd30;
	.param .b64 param1;
	st.param.b64 	[param1], %rd19;
	.param .b32 retval0;
	call.uni (retval0), 
	vprintf, 
	(
	param0, 
	param1
	);
	ld.param.b32 	%r60, [retval0];
	} // callseq 16
	@%p7 bra 	$L__BB2_19;
	mul.wide.s32 	%rd32, %r93, 4;
	add.s64 	%rd33, %rd1, %rd32;
	st.global.u32 	[%rd33], %r89;
	add.s32 	%r93, %r93, 1;
$L__BB2_19:
	ld.global.u32 	%r62, [%rd68];
	ld.global.u32 	%r63, [%rd5];
	setp.ne.s32 	%p8, %r62, %r63;
	@%p8 bra 	$L__BB2_22;
	setp.ne.s32 	%p9, %r4, 0;
	add.s32 	%r28, %r89, 1;
	st.local.v2.u32 	[%rd3], {%r4, %r28};
	cvta.global.u64 	%rd35, %rd24;
	{ // callseq 17, 0
	.param .b64 param0;
	st.param.b64 	[param0], %rd35;
	.param .b64 param1;
	st.param.b64 	[param1], %rd19;
	.param .b32 retval0;
	call.uni (retval0), 
	vprintf, 
	(
	param0, 
	param1
	);
	ld.param.b32 	%r64, [retval0];
	} // callseq 17
	@%p9 bra 	$L__BB2_22;
	mul.wide.s32 	%rd37, %r93, 4;
	add.s64 	%rd38, %rd1, %rd37;
	st.global.u32 	[%rd38], %r28;
	add.s32 	%r93, %r93, 1;
$L__BB2_22:
	ld.global.u32 	%r66, [%rd68+4];
	ld.global.u32 	%r67, [%rd5];
	setp.ne.s32 	%p10, %r66, %r67;
	@%p10 bra 	$L__BB2_25;
	setp.ne.s32 	%p11, %r4, 0;
	add.s32 	%r31, %r89, 2;
	st.local.v2.u32 	[%rd3], {%r4, %r31};
	cvta.global.u64 	%rd40, %rd24;
	{ // callseq 18, 0
	.param .b64 param0;
	st.param.b64 	[param0], %rd40;
	.param .b64 param1;
	st.param.b64 	[param1], %rd19;
	.param .b32 retval0;
	call.uni (retval0), 
	vprintf, 
	(
	param0, 
	param1
	);
	ld.param.b32 	%r68, [retval0];
	} // callseq 18
	@%p11 bra 	$L__BB2_25;
	mul.wide.s32 	%rd42, %r93, 4;
	add.s64 	%rd43, %rd1, %rd42;
	st.global.u32 	[%rd43], %r31;
	add.s32 	%r93, %r93, 1;
$L__BB2_25:
	add.s32 	%r90, %r90, 4;
	add.s32 	%r89, %r89, 4;
	add.s64 	%rd68, %rd68, 16;
	setp.ne.s32 	%p12, %r90, 0;
	@%p12 bra 	$L__BB2_13;
$L__BB2_26:
	setp.eq.s32 	%p13, %r16, 0;
	@%p13 bra 	$L__BB2_32;
	cvt.u32.u64 	%r70, %rd4;
	add.s32 	%r99, %r97, %r70;
	cvt.u64.u32 	%rd44, %r97;
	add.s64 	%rd45, %rd4, %rd44;
	shl.b64 	%rd46, %rd45, 2;
	add.s64 	%rd69, %rd2, %rd46;
	neg.s32 	%r98, %r16;
	mov.u64 	%rd47, $str$1;
$L__BB2_28:
	.pragma "nounroll";
	ld.global.u32 	%r71, [%rd69];
	ld.global.u32 	%r72, [%rd5];
	setp.ne.s32 	%p14, %r71, %r72;
	@%p14 bra 	$L__BB2_31;
	setp.ne.s32 	%p15, %r4, 0;
	st.local.v2.u32 	[%rd3], {%r4, %r99};
	cvta.global.u64 	%rd48, %rd47;
	{ // callseq 19, 0
	.param .b64 param0;
	st.param.b64 	[param0], %rd48;
	.param .b64 param1;
	st.param.b64 	[param1], %rd19;
	.param .b32 retval0;
	call.uni (retval0), 
	vprintf, 
	(
	param0, 
	param1
	);
	ld.param.b32 	%r73, [retval0];
	} // callseq 19
	@%p15 bra 	$L__BB2_31;
	mul.wide.s32 	%rd50, %r93, 4;
	add.s64 	%rd51, %rd1, %rd50;
	st.global.u32 	[%rd51], %r99;
	add.s32 	%r93, %r93, 1;
$L__BB2_31:
	add.s32 	%r99, %r99, 1;
	add.s64 	%rd69, %rd69, 4;
	add.s32 	%r98, %r98, 1;
	setp.ne.s32 	%p16, %r98, 0;
	@%p16 bra 	$L__BB2_28;
$L__BB2_32:
	ret;

}


// ===== COMPILED SASS (sm_100) =====

	.target	sm_100

	.elftype	@"ET_EXEC"


//--------------------- .note.nv.tkinfo           --------------------------
	.section	.note.nv.tkinfo,"",@"SHT_NOTE"
	.sectionflags	@"SHF_NOTE_NV_TKINFO"
	.tkinfo
        /*0018*/ 	.word	0x00000002
        /*0030*/ 	.string	""
        /*0030*/ 	.string	"ptxas"
        /*0030*/ 	.string	"Cuda compilation tools, release 13.0, V13.0.88"
        /*0030*/ 	.string	"Build cuda_13.0.r13.0/compiler.36424714_0"
        /*0030*/ 	.string	"-arch sm_100 -m 64 "



//--------------------- .note.nv.cuinfo           --------------------------
	.section	.note.nv.cuinfo,"",@"SHT_NOTE"
	.sectionflags	@"SHF_NOTE_NV_CUINFO"
        /*0018*/ 	.short	0x0002
        /*001a*/ 	.short	0x0064
        /*001c*/ 	.short	0x0082
	.zero		2


//--------------------- .nv.info                  --------------------------
	.section	.nv.info,"",@"SHT_CUDA_INFO"
	.align	4


	//----- nvinfo : EIATTR_REGCOUNT
	.align		4
        /*0000*/ 	.byte	0x04, 0x2f
        /*0002*/ 	.short	(.L_4 - .L_3)
	.align		4
.L_3:
        /*0004*/ 	.word	index@(_Z10findHashesPciPiiii)
        /*0008*/ 	.word	0x00000028


	//----- nvinfo : EIATTR_FRAME_SIZE
	.align		4
.L_4:
        /*000c*/ 	.byte	0x04, 0x11
        /*000e*/ 	.short	(.L_6 - .L_5)
	.align		4
.L_5:
        /*0010*/ 	.word	index@(_Z10findHashesPciPiiii)
        /*0014*/ 	.word	0x00000008


	//----- nvinfo : EIATTR_REGCOUNT
	.align		4
.L_6:
        /*0018*/ 	.byte	0x04, 0x2f
        /*001a*/ 	.short	(.L_8 - .L_7)
	.align		4
.L_7:
        /*001c*/ 	.word	index@(_Z20findSubpatternHashesPciPii)
        /*0020*/ 	.word	0x0000001f


	//----- nvinfo : EIATTR_FRAME_SIZE
	.align		4
.L_8:
        /*0024*/ 	.byte	0x04, 0x11
        /*0026*/ 	.short	(.L_10 - .L_9)
	.align		4
.L_9:
        /*0028*/ 	.word	index@(_Z20findSubpatternHashesPciPii)
        /*002c*/ 	.word	0x00000000


	//----- nvinfo : EIATTR_REGCOUNT
	.align		4
.L_10:
        /*0030*/ 	.byte	0x04, 0x2f
        /*0032*/ 	.short	(.L_12 - .L_11)
	.align		4
.L_11:
        /*0034*/ 	.word	index@(_Z11seekPatternPciPiiS_S0_iS0_S_i)
        /*0038*/ 	.word	0x0000001e


	//----- nvinfo : EIATTR_FRAME_SIZE
	.align		4
.L_12:
        /*003c*/ 	.byte	0x04, 0x11
        /*003e*/ 	.short	(.L_14 - .L_13)
	.align		4
.L_13:
        /*0040*/ 	.word	index@(_Z11seekPatternPciPiiS_S0_iS0_S_i)
        /*0044*/ 	.word	0x00000008


	//----- nvinfo : EIATTR_MIN_STACK_SIZE
	.align		4
.L_14:
        /*0048*/ 	.byte	0x04, 0x12
        /*004a*/ 	.short	(.L_16 - .L_15)
	.align		4
.L_15:
        /*004c*/ 	.word	index@(_Z11seekPatternPciPiiS_S0_iS0_S_i)
        /*0050*/ 	.word	0x00000008


	//----- nvinfo : EIATTR_MIN_STACK_SIZE
	.align		4
.L_16:
        /*0054*/ 	.byte	0x04, 0x12
        /*0056*/ 	.short	(.L_18 - .L_17)
	.align		4
.L_17:
        /*0058*/ 	.word	index@(_Z20findSubpatternHashesPciPii)
        /*005c*/ 	.word	0x00000000


	//----- nvinfo : EIATTR_MIN_STACK_SIZE
	.align		4
.L_18:
        /*0060*/ 	.byte	0x04, 0x12
        /*0062*/ 	.short	(.L_20 - .L_19)
	.align		4
.L_19:
        /*0064*/ 	.word	index@(_Z10findHashesPciPiiii)
        /*0068*/ 	.word	0x00000008
.L_20:


//--------------------- .nv.compat                --------------------------
	.section	.nv.compat,"",@"SHT_CUDA_COMPAT_INFO"
	.align	4
        /*0000*/ 	.byte	0x02, 0x09, 0x00, 0x00, 0x02, 0x02, 0x01, 0x00, 0x02, 0x05, 0x05, 0x00, 0x03, 0x07, 0x01, 0x01
        /*0010*/ 	.byte	0x02, 0x03, 0x00, 0x00, 0x02, 0x06, 0x01, 0x00, 0x04, 0x0b, 0x08, 0x00, 0x09, 0x00, 0x00, 0x00
        /*0020*/ 	.byte	0x00, 0x00, 0x00, 0x00


//--------------------- .nv.info._Z11seekPatternPciPiiS_S0_iS0_S_i --------------------------
	.section	.nv.info._Z11seekPatternPciPiiS_S0_iS0_S_i,"",@"SHT_CUDA_INFO"
	.sectionflags	@""
	.align	4


	//----- nvinfo : EIATTR_CUDA_API_VERSION
	.align		4
        /*0000*/ 	.byte	0x04, 0x37
        /*0002*/ 	.short	(.L_22 - .L_21)
.L_21:
        /*0004*/ 	.word	0x00000082


	//----- nvinfo : EIATTR_KPARAM_INFO
	.align		4
.L_22:
        /*0008*/ 	.byte	0x04, 0x17
        /*000a*/ 	.short	(.L_24 - .L_23)
.L_23:
        /*000c*/ 	.word	0x00000000
        /*0010*/ 	.short	0x0009
        /*0012*/ 	.short	0x0048
        /*0014*/ 	.byte	0x00, 0xf0, 0x11, 0x00


	//----- nvinfo : EIATTR_KPARAM_INFO
	.align		4
.L_24:
        /*0018*/ 	.byte	0x04, 0x17
        /*001a*/ 	.short	(.L_26 - .L_25)
.L_25:
        /*001c*/ 	.word	0x00000000
        /*0020*/ 	.short	0x0008
        /*0022*/ 	.short	0x0040
        /*0024*/ 	.byte	0x00, 0xf5, 0x21, 0x00


	//----- nvinfo : EIATTR_KPARAM_INFO
	.align		4
.L_26:
        /*0028*/ 	.byte	0x04, 0x17
        /*002a*/ 	.short	(.L_28 - .L_27)
.L_27:
        /*002c*/ 	.word	0x00000000
        /*0030*/ 	.short	0x0007
        /*0032*/ 	.short	0x0038
        /*0034*/ 	.byte	0x00, 0xf5, 0x21, 0x00


	//----- nvinfo : EIATTR_KPARAM_INFO
	.align		4
.L_28:
        /*0038*/ 	.byte	0x04, 0x17
        /*003a*/ 	.short	(.L_30 - .L_29)
.L_29:
        /*003c*/ 	.word	0x00000000
        /*0040*/ 	.short	0x0006
        /*0042*/ 	.short	0x0030
        /*0044*/ 	.byte	0x00, 0xf0, 0x11, 0x00


	//----- nvinfo : EIATTR_KPARAM_INFO
	.align		4
.L_30:
        /*0048*/ 	.byte	0x04, 0x17
        /*004a*/ 	.short	(.L_32 - .L_31)
.L_31:
        /*004c*/ 	.word	0x00000000
        /*0050*/ 	.short	0x0005
        /*0052*/ 	.short	0x0028
        /*0054*/ 	.byte	0x00, 0xf5, 0x21, 0x00


	//----- nvinfo : EIATTR_KPARAM_INFO
	.align		4
.L_32:
        /*0058*/ 	.byte	0x04, 0x17
        /*005a*/ 	.short	(.L_34 - .L_33)
.L_33:
        /*005c*/ 	.word	0x00000000
        /*0060*/ 	.short	0x0004
        /*0062*/ 	.short	0x0020
        /*0064*/ 	.byte	0x00, 0xf5, 0x21, 0x00


	//----- nvinfo : EIATTR_KPARAM_INFO
	.align		4
.L_34:
        /*0068*/ 	.byte	0x04, 0x17
        /*006a*/ 	.short	(.L_36 - .L_35)
.L_35:
        /*006c*/ 	.word	0x00000000
        /*0070*/ 	.short	0x0003
        /*0072*/ 	.short	0x0018
        /*0074*/ 	.byte	0x00, 0xf0, 0x11, 0x00


	//----- nvinfo : EIATTR_KPARAM_INFO
	.align		4
.L_36:
        /*0078*/ 	.byte	0x04, 0x17
        /*007a*/ 	.short	(.L_38 - .L_37)
.L_37:
        /*007c*/ 	.word	0x00000000
        /*0080*/ 	.short	0x0002
        /*0082*/ 	.short	0x0010
        /*0084*/ 	.byte	0x00, 0xf5, 0x21, 0x00


	//----- nvinfo : EIATTR_KPARAM_INFO
	.align		4
.L_38:
        /*0088*/ 	.byte	0x04, 0x17
        /*008a*/ 	.short	(.L_40 - .L_39)
.L_39:
        /*008c*/ 	.word	0x00000000
        /*0090*/ 	.short	0x0001
        /*0092*/ 	.short	0x0008
        /*0094*/ 	.byte	0x00, 0xf0, 0x11, 0x00


	//----- nvinfo : EIATTR_KPARAM_INFO
	.align		4
.L_40:
        /*0098*/ 	.byte	0x04, 0x17
        /*009a*/ 	.short	(.L_42 - .L_41)
.L_41:
        /*009c*/ 	.word	0x00000000
        /*00a0*/ 	.short	0x0000
        /*00a2*/ 	.short	0x0000
        /*00a4*/ 	.byte	0x00, 0xf5, 0x21, 0x00


	//----- nvinfo : EIATTR_SPARSE_MMA_MASK
	.align		4
.L_42:
        /*00a8*/ 	.byte	0x03, 0x50
        /*00aa*/ 	.short	0x0000


	//----- nvinfo : EIATTR_MAXREG_COUNT
	.align		4
        /*00ac*/ 	.byte	0x03, 0x1b
        /*00ae*/ 	.short	0x00ff


	//----- nvinfo : EIATTR_EXTERNS
	.align		4
        /*00b0*/ 	.byte	0x04, 0x0f
        /*00b2*/ 	.short	(.L_44 - .L_43)


	//   ....[0]....
	.align		4
.L_43:
        /*00b4*/ 	.word	index@(vprintf)


	//----- nvinfo : EIATTR_MERCURY_ISA_VERSION
	.align		4
.L_44:
        /*00b8*/ 	.byte	0x03, 0x5f
        /*00ba*/ 	.short	0x0101


	//----- nvinfo : EIATTR_VRC_CTA_INIT_COUNT
	.align		4
        /*00bc*/ 	.byte	0x02, 0x4a
	.zero		1
	.zero		1


	//----- nvinfo : EIATTR_SYSCALL_OFFSETS
	.align		4
        /*00c0*/ 	.byte	0x04, 0x46
        /*00c2*/ 	.short	(.L_46 - .L_45)


	//   ....[0]....
.L_45:
        /*00c4*/ 	.word	0x00000330


	//   ....[1]....
        /*00c8*/ 	.word	0x00000540


	//   ....[2]....
        /*00cc*/ 	.word	0x00000860


	//   ....[3]....
        /*00d0*/ 	.word	0x00000a00


	//   ....[4]....
        /*00d4*/ 	.word	0x00000bb0


	//   ....[5]....
        /*00d8*/ 	.word	0x00000d60


	//   ....[6]....
        /*00dc*/ 	.word	0x00001030


	//----- nvinfo : EIATTR_EXIT_INSTR_OFFSETS
	.align		4
.L_46:
        /*00e0*/ 	.byte	0x04, 0x1c
        /*00e2*/ 	.short	(.L_48 - .L_47)


	//   ....[0]....
.L_47:
        /*00e4*/ 	.word	0x00000070


	//   ....[1]....
        /*00e8*/ 	.word	0x000005c0


	//   ....[2]....
        /*00ec*/ 	.word	0x00000e40


	//   ....[3]....
        /*00f0*/ 	.word	0x000010f0


	//----- nvinfo : EIATTR_CRS_STACK_SIZE
	.align		4
.L_48:
        /*00f4*/ 	.byte	0x04, 0x1e
        /*00f6*/ 	.short	(.L_50 - .L_49)
.L_49:
        /*00f8*/ 	.word	0x00000000


	//----- nvinfo : EIATTR_CBANK_PARAM_SIZE
	.align		4
.L_50:
        /*00fc*/ 	.byte	0x03, 0x19
        /*00fe*/ 	.short	0x004c


	//----- nvinfo : EIATTR_PARAM_CBANK
	.align		4
        /*0100*/ 	.byte	0x04, 0x0a
        /*0102*/ 	.short	(.L_52 - .L_51)
	.align		4
.L_51:
        /*0104*/ 	.word	index@(.nv.constant0._Z11seekPatternPciPiiS_S0_iS0_S_i)
        /*0108*/ 	.short	0x0380
        /*010a*/ 	.short	0x004c


	//----- nvinfo : EIATTR_SW_WAR
	.align		4
.L_52:
        /*010c*/ 	.byte	0x04, 0x36
        /*010e*/ 	.short	(.L_54 - .L_53)
.L_53:
        /*0110*/ 	.word	0x00000008
.L_54:


//--------------------- .nv.info._Z20findSubpatternHashesPciPii --------------------------
	.section	.nv.info._Z20findSubpatternHashesPciPii,"",@"SHT_CUDA_INFO"
	.sectionflags	@""
	.align	4


	//----- nvinfo : EIATTR_CUDA_API_VERSION
	.align		4
        /*0000*/ 	.byte	0x04, 0x37
        /*0002*/ 	.short	(.L_56 - .L_55)
.L_55:
        /*0004*/ 	.word	0x00000082


	//----- nvinfo : EIATTR_KPARAM_INFO
	.align		4
.L_56:
        /*0008*/ 	.byte	0x04, 0x17
        /*000a*/ 	.short	(.L_58 - .L_57)
.L_57:
        /*000c*/ 	.word	0x00000000
        /*0010*/ 	.short	0x0003
        /*0012*/ 	.short	0x0018
        /*0014*/ 	.byte	0x00, 0xf0, 0x11, 0x00


	//----- nvinfo : EIATTR_KPARAM_INFO
	.align		4
.L_58:
        /*0018*/ 	.byte	0x04, 0x17
        /*001a*/ 	.short	(.L_60 - .L_59)
.L_59:
        /*001c*/ 	.word	0x00000000
        /*0020*/ 	.short	0x0002
        /*0022*/ 	.short	0x0010
        /*0024*/ 	.byte	0x00, 0xf5, 0x21, 0x00


	//----- nvinfo : EIATTR_KPARAM_INFO
	.align		4
.L_60:
        /*0028*/ 	.byte	0x04, 0x17
        /*002a*/ 	.short	(.L_62 - .L_61)
.L_61:
        /*002c*/ 	.word	0x00000000
        /*0030*/ 	.short	0x0001
        /*0032*/ 	.short	0x0008
        /*0034*/ 	.byte	0x00, 0xf0, 0x11, 0x00


	//----- nvinfo : EIATTR_KPARAM_INFO
	.align		4
.L_62:
        /*0038*/ 	.byte	0x04, 0x17
        /*003a*/ 	.short	(.L_64 - .L_63)
.L_63:
        /*003c*/ 	.word	0x00000000
        /*0040*/ 	.short	0x0000
        /*0042*/ 	.short	0x0000
        /*0044*/ 	.byte	0x00, 0xf5, 0x21, 0x00


	//----- nvinfo : EIATTR_SPARSE_MMA_MASK
	.align		4
.L_64:
        /*0048*/ 	.byte	0x03, 0x50
        /*004a*/ 	.short	0x0000


	//----- nvinfo : EIATTR_MAXREG_COUNT
	.align		4
        /*004c*/ 	.byte	0x03, 0x1b
        /*004e*/ 	.short	0x00ff


	//----- nvinfo : EIATTR_MERCURY_ISA_VERSION
	.align		4
        /*0050*/ 	.byte	0x03, 0x5f
        /*0052*/ 	.short	0x0101


	//----- nvinfo : EIATTR_VRC_CTA_INIT_COUNT
	.align		4
        /*0054*/ 	.byte	0x02, 0x4a
	.zero		1
	.zero		1


	//----- nvinfo : EIATTR_EXIT_INSTR_OFFSETS
	.align		4
        /*0058*/ 	.byte	0x04, 0x1c
        /*005a*/ 	.short	(.L_66 - .L_65)


	//   ....[0]....
.L_65:
        /*005c*/ 	.word	0x000009f0


	//----- nvinfo : EIATTR_CBANK_PARAM_SIZE
	.align		4
.L_66:
        /*0060*/ 	.byte	0x03, 0x19
        /*0062*/ 	.short	0x001c


	//----- nvinfo : EIATTR_PARAM_CBANK
	.align		4
        /*0064*/ 	.byte	0x04, 0x0a
        /*0066*/ 	.short	(.L_68 - .L_67)
	.align		4
.L_67:
        /*0068*/ 	.word	index@(.nv.constant0._Z20findSubpatternHashesPciPii)
        /*006c*/ 	.short	0x0380
        /*006e*/ 	.short	0x001c


	//----- nvinfo : EIATTR_SW_WAR
	.align		4
.L_68:
        /*0070*/ 	.byte	0x04, 0x36
        /*0072*/ 	.short	(.L_70 - .L_69)
.L_69:
        /*0074*/ 	.word	0x00000008
.L_70:


//--------------------- .nv.info._Z10findHashesPciPiiii --------------------------
	.section	.nv.info._Z10findHashesPciPiiii,"",@"SHT_CUDA_INFO"
	.sectionflags	@""
	.align	4


	//----- nvinfo : EIATTR_CUDA_API_VERSION
	.align		4
        /*0000*/ 	.byte	0x04, 0x37
        /*0002*/ 	.short	(.L_72 - .L_71)
.L_71:
        /*0004*/ 	.word	0x00000082


	//----- nvinfo : EIATTR_KPARAM_INFO
	.align		4
.L_72:
        /*0008*/ 	.byte	0x04, 0x17
        /*000a*/ 	.short	(.L_74 - .L_73)
.L_73:
        /*000c*/ 	.word	0x00000000
        /*0010*/ 	.short	0x0005
        /*0012*/ 	.short	0x0020
        /*0014*/ 	.byte	0x00, 0xf0, 0x11, 0x00


	//----- nvinfo : EIATTR_KPARAM_INFO
	.align		4
.L_74:
        /*0018*/ 	.byte	0x04, 0x17
        /*001a*/ 	.short	(.L_76 - .L_75)
.L_75:
        /*001c*/ 	.word	0x00000000
        /*0020*/ 	.short	0x0004
        /*0022*/ 	.short	0x001c
        /*0024*/ 	.byte	0x00, 0xf0, 0x11, 0x00


	//----- nvinfo : EIATTR_KPARAM_INFO
	.align		4
.L_76:
        /*0028*/ 	.byte	0x04, 0x17
        /*002a*/ 	.short	(.L_78 - .L_77)
.L_77:
        /*002c*/ 	.word	0x00000000
        /*0030*/ 	.short	0x0003
        /*0032*/ 	.short	0x0018
        /*0034*/ 	.byte	0x00, 0xf0, 0x11, 0x00


	//----- nvinfo : EIATTR_KPARAM_INFO
	.align		4
.L_78:
        /*0038*/ 	.byte	0x04, 0x17
        /*003a*/ 	.short	(.L_80 - .L_79)
.L_79:
        /*003c*/ 	.word	0x00000000
        /*0040*/ 	.short	0x0002
        /*0042*/ 	.short	0x0010
        /*0044*/ 	.byte	0x00, 0xf5, 0x21, 0x00


	//----- nvinfo : EIATTR_KPARAM_INFO
	.align		4
.L_80:
        /*0048*/ 	.byte	0x04, 0x17
        /*004a*/ 	.short	(.L_82 - .L_81)
.L_81:
        /*004c*/ 	.word	0x00000000
        /*0050*/ 	.short	0x0001
        /*0052*/ 	.short	0x0008
        /*0054*/ 	.byte	0x00, 0xf0, 0x11, 0x00


	//----- nvinfo : EIATTR_KPARAM_INFO
	.align		4
.L_82:
        /*0058*/ 	.byte	0x04, 0x17
        /*005a*/ 	.short	(.L_84 - .L_83)
.L_83:
        /*005c*/ 	.word	0x00000000
        /*0060*/ 	.short	0x0000
        /*0062*/ 	.short	0x0000
        /*0064*/ 	.byte	0x00, 0xf5, 0x21, 0x00


	//----- nvinfo : EIATTR_SPARSE_MMA_MASK
	.align		4
.L_84:
        /*0068*/ 	.byte	0x03, 0x50
        /*006a*/ 	.short	0x0000


	//----- nvinfo : EIATTR_MAXREG_COUNT
	.align		4
        /*006c*/ 	.byte	0x03, 0x1b
        /*006e*/ 	.short	0x00ff


	//----- nvinfo : EIATTR_EXTERNS
	.align		4
        /*0070*/ 	.byte	0x04, 0x0f
        /*0072*/ 	.short	(.L_86 - .L_85)


	//   ....[0]....
	.align		4
.L_85:
        /*0074*/ 	.word	index@(vprintf)


	//----- nvinfo : EIATTR_MERCURY_ISA_VERSION
	.align		4
.L_86:
        /*0078*/ 	.byte	0x03, 0x5f
        /*007a*/ 	.short	0x0101


	//----- nvinfo : EIATTR_VRC_CTA_INIT_COUNT
	.align		4
        /*007c*/ 	.byte	0x02, 0x4a
	.zero		1
	.zero		1


	//----- nvinfo : EIATTR_SYSCALL_OFFSETS
	.align		4
        /*0080*/ 	.byte	0x04, 0x46
        /*0082*/ 	.short	(.L_88 - .L_87)


	//   ....[0]....
.L_87:
        /*0084*/ 	.word	0x00001090


	//   ....[1]....
        /*0088*/ 	.word	0x00001310


	//   ....[2]....
        /*008c*/ 	.word	0x00001590


	//   ....[3]....
        /*0090*/ 	.word	0x00001810


	//   ....[4]....
        /*0094*/ 	.word	0x00001a90


	//   ....[5]....
        /*0098*/ 	.word	0x00001d10


	//   ....[6]....
        /*009c*/ 	.word	0x00001f90


	//   ....[7]....
        /*00a0*/ 	.word	0x00002220


	//   ....[8]....
        /*00a4*/ 	.word	0x00002620


	//   ....[9]....
        /*00a8*/ 	.word	0x000028d0


	//   ....[10]....
        /*00ac*/ 	.word	0x00002b80


	//   ....[11]....
        /*00b0*/ 	.word	0x00002e20


	//   ....[12]....
        /*00b4*/ 	.word	0x00003180


	//   ....[13]....
        /*00b8*/ 	.word	0x00003420


	//   ....[14]....
        /*00bc*/ 	.word	0x00003770


	//----- nvinfo : EIATTR_EXIT_INSTR_OFFSETS
	.align		4
.L_88:
        /*00c0*/ 	.byte	0x04, 0x1c
        /*00c2*/ 	.short	(.L_90 - .L_89)


	//   ....[0]....
.L_89:
        /*00c4*/ 	.word	0x00000c10


	//   ....[1]....
        /*00c8*/ 	.word	0x000022c0


	//   ....[2]....
        /*00cc*/ 	.word	0x00002e50


	//   ....[3]....
        /*00d0*/ 	.word	0x00003460


	//   ....[4]....
        /*00d4*/ 	.word	0x00003780


	//----- nvinfo : EIATTR_CRS_STACK_SIZE
	.align		4
.L_90:
        /*00d8*/ 	.byte	0x04, 0x1e
        /*00da*/ 	.short	(.L_92 - .L_91)
.L_91:
        /*00dc*/ 	.word	0x00000000


	//----- nvinfo : EIATTR_CBANK_PARAM_SIZE
	.align		4
.L_92:
        /*00e0*/ 	.byte	0x03, 0x19
        /*00e2*/ 	.short	0x0024


	//----- nvinfo : EIATTR_PARAM_CBANK
	.align		4
        /*00e4*/ 	.byte	0x04, 0x0a
        /*00e6*/ 	.short	(.L_94 - .L_93)
	.align		4
.L_93:
        /*00e8*/ 	.word	index@(.nv.constant0._Z10findHashesPciPiiii)
        /*00ec*/ 	.short	0x0380
        /*00ee*/ 	.short	0x0024


	//----- nvinfo : EIATTR_SW_WAR
	.align		4
.L_94:
        /*00f0*/ 	.byte	0x04, 0x36
        /*00f2*/ 	.short	(.L_96 - .L_95)
.L_95:
        /*00f4*/ 	.word	0x00000008
.L_96:


//--------------------- .nv.callgraph             --------------------------
	.section	.nv.callgraph,"",@"SHT_CUDA_CALLGRAPH"
	.align	4
	.sectionentsize	8
	.align		4
        /*0000*/ 	.word	0x00000000
	.align		4
        /*0004*/ 	.word	0xffffffff
	.align		4
        /*0008*/ 	.word	index@(_Z11seekPatternPciPiiS_S0_iS0_S_i)
	.align		4
        /*000c*/ 	.word	index@(vprintf)
	.align		4
        /*0010*/ 	.word	index@(_Z10findHashesPciPiiii)
	.align		4
        /*0014*/ 	.word	index@(vprintf)
	.align		4
        /*0018*/ 	.word	0x00000000
	.align		4
        /*001c*/ 	.word	0xfffffffe
	.align		4
        /*0020*/ 	.word	0x00000000
	.align		4
        /*0024*/ 	.word	0xfffffffd
	.align		4
        /*0028*/ 	.word	0x00000000
	.align		4
        /*002c*/ 	.word	0xfffffffc


//--------------------- .nv.constant4             --------------------------
	.section	.nv.constant4,"a",@progbits
	.align	8
	.align		8
.nv.constant4:
        /*0000*/ 	.dword	vprintf
	.align		8
        /*0008*/ 	.dword	$str
	.align		8
        /*0010*/ 	.dword	$str$1
	.align		8
        /*0018*/ 	.dword	$str$2


//--------------------- .text._Z11seekPatternPciPiiS_S0_iS0_S_i --------------------------
	.section	.text._Z11seekPatternPciPiiS_S0_iS0_S_i,"ax",@progbits
	.align	128
        .global         _Z11seekPatternPciPiiS_S0_iS0_S_i
        .type           _Z11seekPatternPciPiiS_S0_iS0_S_i,@function
        .size           _Z11seekPatternPciPiiS_S0_iS0_S_i,(.L_x_61 - _Z11seekPatternPciPiiS_S0_iS0_S_i)
        .other          _Z11seekPatternPciPiiS_S0_iS0_S_i,@"STO_CUDA_ENTRY STV_DEFAULT"
_Z11seekPatternPciPiiS_S0_iS0_S_i:
.text._Z11seekPatternPciPiiS_S0_iS0_S_i:
[----:B------:R-:W0:Y:S01]  /*0000*/  LDC R1, c[0x0][0x37c] ;  /* 0x0000df00ff017b82 */ /* 0x000e220000000800 */
[----:B------:R-:W1:Y:S01]  /*0010*/  LDCU UR40, c[0x0][0x388] ;  /* 0x00007100ff2877ac */ /* 0x000e620008000800 */
[----:B0-----:R-:W-:Y:S01]  /*0020*/  VIADD R1, R1, 0xfffffff8 ;  /* 0xfffffff801017836 */ /* 0x001fe20000000000 */
[----:B------:R-:W1:Y:S02]  /*0030*/  LDCU UR4, c[0x0][0x398] ;  /* 0x00007300ff0477ac */ /* 0x000e640008000800 */
[----:B-1----:R-:W-:Y:S02]  /*0040*/  UIADD3 UR40, UPT, UPT, UR40, -UR4, URZ ;  /* 0x8000000428287290 */ /* 0x002fe4000fffe0ff */
[----:B------:R-:W-:-:S04]  /*0050*/  R2UR UR4, R1 ;  /* 0x00000000010472ca */ /* 0x000fc800000e0000 */
[----:B------:R-:W-:-:S13]  /*0060*/  ISETP.LE.AND P0, PT, RZ, UR40, PT ;  /* 0x00000028ff007c0c */ /* 0x000fda000bf03270 */
[----:B------:R-:W-:Y:S05]  /*0070*/  @!P0 EXIT ;  /* 0x000000000000894d */ /* 0x000fea0003800000 */
[----:B------:R-:W0:Y:S01]  /*0080*/  S2R R18, SR_TID.X ;  /* 0x0000000000127919 */ /* 0x000e220000002100 */
[----:B------:R-:W1:Y:S01]  /*0090*/  LDCU UR41, c[0x0][0x2f8] ;  /* 0x00005f00ff2977ac */ /* 0x000e620008000800 */
[----:B------:R-:W2:Y:S01]  /*00a0*/  S2UR UR44, SR_CTAID.X ;  /* 0x00000000002c79c3 */ /* 0x000ea20000002500 */
[----:B------:R-:W3:Y:S01]  /*00b0*/  LDCU UR42, c[0x0][0x2fc] ;  /* 0x00005f80ff2a77ac */ /* 0x000ee20008000800 */
[----:B------:R-:W4:Y:S01]  /*00c0*/  LDCU UR43, c[0x0][0x3c8] ;  /* 0x00007900ff2b77ac */ /* 0x000f220008000800 */
[----:B------:R-:W2:Y:S01]  /*00d0*/  LDCU.64 UR38, c[0x0][0x3a8] ;  /* 0x00007500ff2677ac */ /* 0x000ea20008000a00 */
[----:B------:R-:W0:Y:S01]  /*00e0*/  LDCU.64 UR36, c[0x0][0x358] ;  /* 0x00006b00ff2477ac */ /* 0x000e220008000a00 */
[----:B-1----:R-:W-:Y:S02]  /*00f0*/  UIADD3 UR41, UP0, UPT, UR4, UR41, URZ ;  /* 0x0000002904297290 */ /* 0x002fe4000ff1e0ff */
[----:B------:R-:W-:Y:S02]  /*0100*/  UIADD3 UR4, UPT, UPT, UR40, 0x1, URZ ;  /* 0x0000000128047890 */ /* 0x000fe4000fffe0ff */
[----:B---3--:R-:W-:-:S02]  /*0110*/  UIADD3.X UR42, UPT, UPT, URZ, UR42, URZ, UP0, !UPT ;  /* 0x0000002aff2a7290 */ /* 0x008fc400087fe4ff */
[----:B----4-:R-:W-:Y:S02]  /*0120*/  UISETP.GE.AND UP0, UPT, UR43, 0x1, UPT ;  /* 0x000000012b00788c */ /* 0x010fe4000bf06270 */
[----:B--2---:R-:W-:Y:S01]  /*0130*/  UIMAD.WIDE.U32 UR38, UR44, 0x4, UR38 ;  /* 0x000000042c2678a5 */ /* 0x004fe2000f8e0026 */
[----:B0-----:R-:W-:-:S05]  /*0140*/  IMAD R25, R18, UR40, R18 ;  /* 0x0000002812197c24 */ /* 0x001fca000f8e0212 */
[----:B------:R-:W-:Y:S01]  /*0150*/  SHF.R.S32.HI R2, RZ, 0x1f, R25 ;  /* 0x0000001fff027819 */ /* 0x000fe20000011419 */
[----:B------:R-:W-:Y:S06]  /*0160*/  BRA.U !UP0, `(.L_x_0) ;  /* 0x0000000508207547 */ /* 0x000fec000b800000 */
[----:B------:R-:W-:Y:S01]  /*0170*/  IMAD.MOV.U32 R19, RZ, RZ, RZ ;  /* 0x000000ffff137224 */ /* 0x000fe200078e00ff */
[----:B------:R-:W-:Y:S01]  /*0180*/  UIADD3 UR43, UPT, UPT, UR43, -0x1, URZ ;  /* 0xffffffff2b2b7890 */ /* 0x000fe2000fffe0ff */
[----:B------:R-:W-:-:S11]  /*0190*/  IMAD.MOV.U32 R22, RZ, RZ, RZ ;  /* 0x000000ffff167224 */ /* 0x000fd600078e00ff */
.L_x_7:
[----:B------:R-:W0:Y:S01]  /*01a0*/  LDCU.64 UR4, c[0x0][0x390] ;  /* 0x00007200ff0477ac */ /* 0x000e220008000a00 */
[----:B------:R-:W-:Y:S01]  /*01b0*/  IADD3 R0, P0, PT, R25, R22, RZ ;  /* 0x0000001619007210 */ /* 0x000fe20007f1e0ff */
[----:B------:R-:W-:Y:S02]  /*01c0*/  IMAD.U32 R7, RZ, RZ, UR39 ;  /* 0x00000027ff077e24 */ /* 0x000fe4000f8e00ff */
[----:B------:R-:W-:Y:S02]  /*01d0*/  IMAD.U32 R6, RZ, RZ, UR38 ;  /* 0x00000026ff067e24 */ /* 0x000fe4000f8e00ff */
[----:B------:R-:W-:-:S03]  /*01e0*/  IMAD.X R3, RZ, RZ, R2, P0 ;  /* 0x000000ffff037224 */ /* 0x000fc600000e0602 */
[----:B------:R-:W2:Y:S01]  /*01f0*/  LDG.E R7, desc[UR36][R6.64] ;  /* 0x0000002406077981 */ /* 0x000ea2000c1e1900 */
[----:B0-----:R-:W-:-:S04]  /*0200*/  LEA R4, P0, R0, UR4, 0x2 ;  /* 0x0000000400047c11 */ /* 0x001fc8000f8010ff */
[----:B------:R-:W-:-:S05]  /*0210*/  LEA.HI.X R5, R0, UR5, R3, 0x2, P0 ;  /* 0x0000000500057c11 */ /* 0x000fca00080f1403 */
[----:B------:R-:W2:Y:S01]  /*0220*/  LDG.E R4, desc[UR36][R4.64] ;  /* 0x0000002404047981 */ /* 0x000ea2000c1e1900 */
[----:B------:R-:W-:Y:S01]  /*0230*/  BSSY.RECONVERGENT B7, `(.L_x_1) ;  /* 0x0000037000077945 */ /* 0x000fe20003800200 */
[----:B--2---:R-:W-:-:S13]  /*0240*/  ISETP.NE.AND P0, PT, R4, R7, PT ;  /* 0x000000070400720c */ /* 0x004fda0003f05270 */
[----:B------:R-:W-:Y:S05]  /*0250*/  @P0 BRA `(.L_x_2) ;  /* 0x0000000000d00947 */ /* 0x000fea0003800000 */
[----:B------:R-:W-:Y:S01]  /*0260*/  MOV R8, 0x0 ;  /* 0x0000000000087802 */ /* 0x000fe20000000f00 */
[----:B------:R-:W-:Y:S01]  /*0270*/  IMAD.U32 R16, RZ, RZ, UR44 ;  /* 0x0000002cff107e24 */ /* 0x000fe2000f8e00ff */
[----:B------:R-:W-:Y:S01]  /*0280*/  IADD3 R17, PT, PT, R25, R22, RZ ;  /* 0x0000001619117210 */ /* 0x000fe20007ffe0ff */
[----:B------:R-:W0:Y:S01]  /*0290*/  LDCU.64 UR4, c[0x4][0x10] ;  /* 0x01000200ff0477ac */ /* 0x000e220008000a00 */
[----:B------:R-:W-:Y:S01]  /*02a0*/  ISETP.NE.AND P0, PT, RZ, UR44, PT ;  /* 0x0000002cff007c0c */ /* 0x000fe2000bf05270 */
[----:B------:R-:W-:Y:S01]  /*02b0*/  IMAD.U32 R6, RZ, RZ, UR41 ;  /* 0x00000029ff067e24 */ /* 0x000fe2000f8e00ff */
[----:B------:R-:W1:Y:S01]  /*02c0*/  LDC.64 R8, c[0x4][R8] ;  /* 0x0100000008087b82 */ /* 0x000e620000000a00 */
[----:B------:R2:W-:Y:S01]  /*02d0*/  STL.64 [R1], R16 ;  /* 0x0000001001007387 */ /* 0x0005e20000100a00 */
[----:B------:R-:W-:Y:S01]  /*02e0*/  P2R R0, PR, RZ, 0x1 ;  /* 0x00000001ff007803 */ /* 0x000fe20000000000 */
[----:B------:R-:W-:Y:S02]  /*02f0*/  IMAD.U32 R7, RZ, RZ, UR42 ;  /* 0x0000002aff077e24 */ /* 0x000fe4000f8e00ff */
[----:B0-----:R-:W-:-:S02]  /*0300*/  IMAD.U32 R4, RZ, RZ, UR4 ;  /* 0x00000004ff047e24 */ /* 0x001fc4000f8e00ff */
[----:B--2---:R-:W-:-:S07]  /*0310*/  IMAD.U32 R5, RZ, RZ, UR5 ;  /* 0x00000005ff057e24 */ /* 0x004fce000f8e00ff */
[----:B------:R-:W-:-:S07]  /*0320*/  LEPC R20, `(.L_x_3) ;  /* 0x000000001014794e */ /* 0x000fce0000000000 */
[----:B-1----:R-:W-:Y:S05]  /*0330*/  CALL.ABS.NOINC R8 ;  /* 0x0000000008007343 */ /* 0x002fea0003c00000 */
.L_x_3:
[----:B------:R-:W-:-:S13]  /*0340*/  ISETP.NE.AND P6, PT, RZ, UR44, PT ;  /* 0x0000002cff007c0c */ /* 0x000fda000bfc5270 */
[----:B------:R-:W-:Y:S05]  /*0350*/  @P6 BRA `(.L_x_2) ;  /* 0x0000000000906947 */ /* 0x000fea0003800000 */
[----:B------:R-:W0:Y:S01]  /*0360*/  LDC.64 R4, c[0x0][0x3b8] ;  /* 0x0000ee00ff047b82 */ /* 0x000e220000000a00 */
[----:B------:R-:W1:Y:S01]  /*0370*/  LDCU UR4, c[0x0][0x388] ;  /* 0x00007100ff0477ac */ /* 0x000e620008000800 */
[----:B------:R-:W-:Y:S02]  /*0380*/  HFMA2 R16, -RZ, RZ, 0, 0 ;  /* 0x00000000ff107431 */ /* 0x000fe400000001ff */
[----:B-1----:R-:W-:Y:S02]  /*0390*/  IMAD R23, R18, UR4, R22 ;  /* 0x0000000412177c24 */ /* 0x002fe4000f8e0216 */
[----:B0-----:R-:W-:-:S04]  /*03a0*/  IMAD.WIDE R4, R19, 0x4, R4 ;  /* 0x0000000413047825 */ /* 0x001fc800078e0204 */
[----:B------:R-:W-:Y:S01]  /*03b0*/  VIADD R19, R19, 0x1 ;  /* 0x0000000113137836 */ /* 0x000fe20000000000 */
[----:B------:R0:W-:Y:S06]  /*03c0*/  STG.E desc[UR36][R4.64], R17 ;  /* 0x0000001104007986 */ /* 0x0001ec000c101924 */
.L_x_6:
[----:B------:R-:W1:Y:S01]  /*03d0*/  LDCU.64 UR6, c[0x0][0x380] ;  /* 0x00007000ff0677ac */ /* 0x000e620008000a00 */
[----:B------:R-:W-:Y:S01]  /*03e0*/  IMAD.IADD R6, R23, 0x1, R16 ;  /* 0x0000000117067824 */ /* 0x000fe200078e0210 */
[----:B------:R-:W0:Y:S04]  /*03f0*/  LDCU.64 UR4, c[0x0][0x3c0] ;  /* 0x00007800ff0477ac */ /* 0x000e280008000a00 */
[----:B-1----:R-:W-:Y:S02]  /*0400*/  IADD3 R6, P1, PT, R6, UR6, RZ ;  /* 0x0000000606067c10 */ /* 0x002fe4000ff3e0ff */
[----:B0-----:R-:W-:-:S03]  /*0410*/  IADD3 R4, P0, PT, R16, UR4, RZ ;  /* 0x0000000410047c10 */ /* 0x001fc6000ff1e0ff */
[----:B------:R-:W-:Y:S02]  /*0420*/  IMAD.X R7, RZ, RZ, UR7, P1 ;  /* 0x00000007ff077e24 */ /* 0x000fe400088e06ff */
[----:B------:R-:W-:-:S04]  /*0430*/  IMAD.X R5, RZ, RZ, UR5, P0 ;  /* 0x00000005ff057e24 */ /* 0x000fc800080e06ff */
[----:B------:R-:W2:Y:S04]  /*0440*/  LDG.E.U8 R7, desc[UR36][R6.64] ;  /* 0x0000002406077981 */ /* 0x000ea8000c1e1100 */
[----:B------:R-:W2:Y:S02]  /*0450*/  LDG.E.U8 R4, desc[UR36][R4.64] ;  /* 0x0000002404047981 */ /* 0x000ea4000c1e1100 */
[----:B--2---:R-:W-:-:S13]  /*0460*/  ISETP.NE.AND P0, PT, R4, R7, PT ;  /* 0x000000070400720c */ /* 0x004fda0003f05270 */
[----:B------:R-:W-:Y:S05]  /*0470*/  @P0 BRA `(.L_x_2) ;  /* 0x0000000000480947 */ /* 0x000fea0003800000 */
[----:B------:R-:W-:Y:S01]  /*0480*/  ISETP.NE.AND P0, PT, R16, UR43, PT ;  /* 0x0000002b10007c0c */ /* 0x000fe2000bf05270 */
[----:B------:R-:W-:-:S12]  /*0490*/  BSSY.RECONVERGENT B6, `(.L_x_4) ;  /* 0x000000c000067945 */ /* 0x000fd80003800200 */
[----:B------:R-:W-:Y:S05]  /*04a0*/  @P0 BRA `(.L_x_5) ;  /* 0x0000000000280947 */ /* 0x000fea0003800000 */
[----:B------:R-:W-:Y:S01]  /*04b0*/  MOV R8, 0x0 ;  /* 0x0000000000087802 */ /* 0x000fe20000000f00 */
[----:B------:R0:W-:Y:S01]  /*04c0*/  STL [R1], R17 ;  /* 0x0000001101007387 */ /* 0x0001e20000100800 */
[----:B------:R-:W1:Y:S01]  /*04d0*/  LDCU.64 UR4, c[0x4][0x18] ;  /* 0x01000300ff0477ac */ /* 0x000e620008000a00 */
[----:B------:R-:W-:Y:S02]  /*04e0*/  IMAD.U32 R6, RZ, RZ, UR41 ;  /* 0x00000029ff067e24 */ /* 0x000fe4000f8e00ff */
[----:B------:R-:W-:Y:S01]  /*04f0*/  IMAD.U32 R7, RZ, RZ, UR42 ;  /* 0x0000002aff077e24 */ /* 0x000fe2000f8e00ff */
[----:B------:R-:W2:Y:S01]  /*0500*/  LDC.64 R8, c[0x4][R8] ;  /* 0x0100000008087b82 */ /* 0x000ea20000000a00 */
[----:B-1----:R-:W-:Y:S01]  /*0510*/  IMAD.U32 R4, RZ, RZ, UR4 ;  /* 0x00000004ff047e24 */ /* 0x002fe2000f8e00ff */
[----:B0-----:R-:W-:-:S07]  /*0520*/  MOV R5, UR5 ;  /* 0x0000000500057c02 */ /* 0x001fce0008000f00 */
[----:B------:R-:W-:-:S07]  /*0530*/  LEPC R20, `(.L_x_5) ;  /* 0x000000001014794e */ /* 0x000fce0000000000 */
[----:B--2---:R-:W-:Y:S05]  /*0540*/  CALL.ABS.NOINC R8 ;  /* 0x0000000008007343 */ /* 0x004fea0003c00000 */
.L_x_5:
[----:B------:R-:W-:Y:S05]  /*0550*/  BSYNC.RECONVERGENT B6 ;  /* 0x0000000000067941 */ /* 0x000fea0003800200 */
.L_x_4:
[----:B------:R-:W0:Y:S01]  /*0560*/  LDCU UR4, c[0x0][0x3c8] ;  /* 0x00007900ff0477ac */ /* 0x000e220008000800 */
[----:B------:R-:W-:-:S05]  /*0570*/  VIADD R16, R16, 0x1 ;  /* 0x0000000110107836 */ /* 0x000fca0000000000 */
[----:B0-----:R-:W-:-:S13]  /*0580*/  ISETP.NE.AND P0, PT, R16, UR4, PT ;  /* 0x0000000410007c0c */ /* 0x001fda000bf05270 */
[----:B------:R-:W-:Y:S05]  /*0590*/  @P0 BRA `(.L_x_6) ;  /* 0xfffffffc008c0947 */ /* 0x000fea000383ffff */
.L_x_2:
[----:B------:R-:W-:Y:S05]  /*05a0*/  BSYNC.RECONVERGENT B7 ;  /* 0x0000000000077941 */ /* 0x000fea0003800200 */
.L_x_1:
[----:B------:R-:W-:-:S13]  /*05b0*/  ISETP.NE.AND P0, PT, R22, UR40, PT ;  /* 0x0000002816007c0c */ /* 0x000fda000bf05270 */
[----:B------:R-:W-:Y:S05]  /*05c0*/  @!P0 EXIT ;  /* 0x000000000000894d */ /* 0x000fea0003800000 */
[----:B------:R-:W-:Y:S01]  /*05d0*/  VIADD R22, R22, 0x1 ;  /* 0x0000000116167836 */ /* 0x000fe20000000000 */
[----:B------:R-:W-:Y:S06]  /*05e0*/  BRA `(.L_x_7) ;  /* 0xfffffff800ec7947 */ /* 0x000fec000383ffff */
.L_x_0:
[----:B------:R-:W-:Y:S01]  /*05f0*/  UISETP.GE.U32.AND UP0, UPT, UR40, 0x3, UPT ;  /* 0x000000032800788c */ /* 0x000fe2000bf06070 */
[----:B------:R-:W-:Y:S01]  /*0600*/  IMAD.MOV.U32 R22, RZ, RZ, RZ ;  /* 0x000000ffff167224 */ /* 0x000fe200078e00ff */
[----:B------:R-:W-:Y:S01]  /*0610*/  ULOP3.LUT UR43, UR4, 0x3, URZ, 0xc0, !UPT ;  /* 0x00000003042b7892 */ /* 0x000fe2000f8ec0ff */
[----:B------:R-:W-:-:S06]  /*0620*/  UMOV UR40, URZ ;  /* 0x000000ff00287c82 */ /* 0x000fcc0008000000 */
[----:B------:R-:W-:Y:S05]  /*0630*/  BRA.U !UP0, `(.L_x_8) ;  /* 0x0000000508fc7547 */ /* 0x000fea000b800000 */
[----:B------:R-:W0:Y:S01]  /*0640*/  LDCU.64 UR6, c[0x0][0x390] ;  /* 0x00007200ff0677ac */ /* 0x000e220008000a00 */
[----:B------:R-:W-:Y:S01]  /*0650*/  HFMA2 R22, -RZ, RZ, 0, 0 ;  /* 0x00000000ff167431 */ /* 0x000fe200000001ff */
[----:B------:R-:W-:Y:S01]  /*0660*/  BSSY.RECONVERGENT B7, `(.L_x_8) ;  /* 0x000007c000077945 */ /* 0x000fe20003800200 */
[----:B------:R-:W-:Y:S01]  /*0670*/  VIADD R17, R25, 0x1 ;  /* 0x0000000119117836 */ /* 0x000fe20000000000 */
[----:B------:R-:W-:-:S04]  /*0680*/  ULOP3.LUT UR40, UR4, 0xfffffffc, URZ, 0xc0, !UPT ;  /* 0xfffffffc04287892 */ /* 0x000fc8000f8ec0ff */
[----:B------:R-:W-:-:S06]  /*0690*/  UIADD3 UR4, UPT, UPT, -UR40, URZ, URZ ;  /* 0x000000ff28047290 */ /* 0x000fcc000fffe1ff */
[----:B------:R-:W-:Y:S01]  /*06a0*/  IMAD.U32 R23, RZ, RZ, UR4 ;  /* 0x00000004ff177e24 */ /* 0x000fe2000f8e00ff */
[----:B0-----:R-:W-:-:S04]  /*06b0*/  LEA R26, P0, R25, UR6, 0x2 ;  /* 0x00000006191a7c11 */ /* 0x001fc8000f8010ff */
[----:B------:R-:W-:Y:S02]  /*06c0*/  IADD3 R26, P1, PT, R26, 0x8, RZ ;  /* 0x000000081a1a7810 */ /* 0x000fe40007f3e0ff */
[----:B------:R-:W-:-:S05]  /*06d0*/  LEA.HI.X R27, R25, UR7, R2, 0x2, P0 ;  /* 0x00000007191b7c11 */ /* 0x000fca00080f1402 */
[----:B------:R-:W-:-:S07]  /*06e0*/  IMAD.X R27, RZ, RZ, R27, P1 ;  /* 0x000000ffff1b7224 */ /* 0x000fce00008e061b */
.L_x_21:
[----:B0-----:R-:W-:Y:S01]  /*06f0*/  IMAD.U32 R5, RZ, RZ, UR39 ;  /* 0x00000027ff057e24 */ /* 0x001fe2000f8e00ff */
[----:B------:R-:W2:Y:S01]  /*0700*/  LDG.E R0, desc[UR36][R26.64+-0x8] ;  /* 0xfffff8241a007981 */ /* 0x000ea2000c1e1900 */
[----:B------:R-:W-:-:S05]  /*0710*/  IMAD.U32 R4, RZ, RZ, UR38 ;  /* 0x00000026ff047e24 */ /* 0x000fca000f8e00ff */
[----:B------:R-:W2:Y:S01]  /*0720*/  LDG.E R5, desc[UR36][R4.64] ;  /* 0x0000002404057981 */ /* 0x000ea2000c1e1900 */
[----:B------:R-:W-:Y:S01]  /*0730*/  IADD3 R23, PT, PT, R23, 0x4, RZ ;  /* 0x0000000417177810 */ /* 0x000fe20007ffe0ff */
[----:B------:R-:W-:Y:S03]  /*0740*/  BSSY.RECONVERGENT B6, `(.L_x_9) ;  /* 0x0000018000067945 */ /* 0x000fe60003800200 */
[----:B------:R-:W-:-:S04]  /*0750*/  ISETP.NE.AND P1, PT, R23, RZ, PT ;  /* 0x000000ff1700720c */ /* 0x000fc80003f25270 */
[----:B------:R-:W-:Y:S02]  /*0760*/  P2R R24, PR, RZ, 0x2 ;  /* 0x00000002ff187803 */ /* 0x000fe40000000000 */
[----:B--2---:R-:W-:-:S13]  /*0770*/  ISETP.NE.AND P0, PT, R0, R5, PT ;  /* 0x000000050000720c */ /* 0x004fda0003f05270 */
[----:B------:R-:W-:Y:S05]  /*0780*/  @P0 BRA `(.L_x_10) ;  /* 0x00000000004c0947 */ /* 0x000fea0003800000 */
[----:B------:R-:W-:Y:S01]  /*0790*/  MOV R8, 0x0 ;  /* 0x0000000000087802 */ /* 0x000fe20000000f00 */
[----:B------:R-:W-:Y:S01]  /*07a0*/  VIADD R19, R17, 0xffffffff ;  /* 0xffffffff11137836 */ /* 0x000fe20000000000 */
[----:B------:R-:W0:Y:S01]  /*07b0*/  LDCU.64 UR4, c[0x4][0x10] ;  /* 0x01000200ff0477ac */ /* 0x000e220008000a00 */
[----:B------:R-:W-:Y:S01]  /*07c0*/  IMAD.U32 R18, RZ, RZ, UR44 ;  /* 0x0000002cff127e24 */ /* 0x000fe2000f8e00ff */
[----:B------:R-:W-:Y:S01]  /*07d0*/  ISETP.NE.AND P0, PT, RZ, UR44, PT ;  /* 0x0000002cff007c0c */ /* 0x000fe2000bf05270 */
[----:B------:R-:W-:Y:S01]  /*07e0*/  IMAD.U32 R6, RZ, RZ, UR41 ;  /* 0x00000029ff067e24 */ /* 0x000fe2000f8e00ff */
[----:B------:R-:W1:Y:S01]  /*07f0*/  LDC.64 R8, c[0x4][R8] ;  /* 0x0100000008087b82 */ /* 0x000e620000000a00 */
[----:B------:R-:W-:Y:S01]  /*0800*/  MOV R7, UR42 ;  /* 0x0000002a00077c02 */ /* 0x000fe20008000f00 */
[----:B------:R2:W-:Y:S01]  /*0810*/  STL.64 [R1], R18 ;  /* 0x0000001201007387 */ /* 0x0005e20000100a00 */
[----:B------:R-:W-:Y:S01]  /*0820*/  P2R R0, PR, RZ, 0x1 ;  /* 0x00000001ff007803 */ /* 0x000fe20000000000 */
[----:B0-----:R-:W-:-:S02]  /*0830*/  IMAD.U32 R4, RZ, RZ, UR4 ;  /* 0x00000004ff047e24 */ /* 0x001fc4000f8e00ff */
[----:B--2---:R-:W-:-:S07]  /*0840*/  IMAD.U32 R5, RZ, RZ, UR5 ;  /* 0x00000005ff057e24 */ /* 0x004fce000f8e00ff */
[----:B------:R-:W-:-:S07]  /*0850*/  LEPC R20, `(.L_x_11) ;  /* 0x000000001014794e */ /* 0x000fce0000000000 */
[----:B-1----:R-:W-:Y:S05]  /*0860*/  CALL.ABS.NOINC R8 ;  /* 0x0000000008007343 */ /* 0x002fea0003c00000 */
.L_x_11:
[----:B------:R-:W-:-:S13]  /*0870*/  ISETP.NE.AND P6, PT, RZ, UR44, PT ;  /* 0x0000002cff007c0c */ /* 0x000fda000bfc5270 */
[----:B------:R-:W0:Y:S02]  /*0880*/  @!P6 LDC.64 R4, c[0x0][0x3b8] ;  /* 0x0000ee00ff04eb82 */ /* 0x000e240000000a00 */
[----:B0-----:R-:W-:-:S04]  /*0890*/  @!P6 IMAD.WIDE R4, R22, 0x4, R4 ;  /* 0x000000041604e825 */ /* 0x001fc800078e0204 */
[----:B------:R-:W-:Y:S01]  /*08a0*/  @!P6 VIADD R22, R22, 0x1 ;  /* 0x000000011616e836 */ /* 0x000fe20000000000 */
[----:B------:R0:W-:Y:S06]  /*08b0*/  @!P6 STG.E desc[UR36][R4.64], R19 ;  /* 0x000000130400e986 */ /* 0x0001ec000c101924 */
.L_x_10:
[----:B------:R-:W-:Y:S05]  /*08c0*/  BSYNC.RECONVERGENT B6 ;  /* 0x0000000000067941 */ /* 0x000fea0003800200 */
.L_x_9:
[----:B0-----:R-:W-:Y:S01]  /*08d0*/  IMAD.U32 R5, RZ, RZ, UR39 ;  /* 0x00000027ff057e24 */ /* 0x001fe2000f8e00ff */
[----:B------:R-:W2:Y:S01]  /*08e0*/  LDG.E R0, desc[UR36][R26.64+-0x4] ;  /* 0xfffffc241a007981 */ /* 0x000ea2000c1e1900 */
[----:B------:R-:W-:-:S05]  /*08f0*/  IMAD.U32 R4, RZ, RZ, UR38 ;  /* 0x00000026ff047e24 */ /* 0x000fca000f8e00ff */
[----:B------:R-:W2:Y:S01]  /*0900*/  LDG.E R5, desc[UR36][R4.64] ;  /* 0x0000002404057981 */ /* 0x000ea2000c1e1900 */
[----:B------:R-:W-:Y:S01]  /*0910*/  BSSY.RECONVERGENT B6, `(.L_x_12) ;  /* 0x0000015000067945 */ /* 0x000fe20003800200 */
[----:B--2---:R-:W-:-:S13]  /*0920*/  ISETP.NE.AND P0, PT, R0, R5, PT ;  /* 0x000000050000720c */ /* 0x004fda0003f05270 */
[----:B------:R-:W-:Y:S05]  /*0930*/  @P0 BRA `(.L_x_13) ;  /* 0x0000000000480947 */ /* 0x000fea0003800000 */
[----:B------:R-:W-:Y:S01]  /*0940*/  MOV R8, 0x0 ;  /* 0x0000000000087802 */ /* 0x000fe20000000f00 */
[----:B------:R-:W-:Y:S01]  /*0950*/  IMAD.U32 R16, RZ, RZ, UR44 ;  /* 0x0000002cff107e24 */ /* 0x000fe2000f8e00ff */
[----:B------:R-:W0:Y:S01]  /*0960*/  LDCU.64 UR4, c[0x4][0x10] ;  /* 0x01000200ff0477ac */ /* 0x000e220008000a00 */
[----:B------:R-:W-:Y:S01]  /*0970*/  ISETP.NE.AND P0, PT, RZ, UR44, PT ;  /* 0x0000002cff007c0c */ /* 0x000fe2000bf05270 */
[----:B------:R-:W-:Y:S02]  /*0980*/  IMAD.U32 R6, RZ, RZ, UR41 ;  /* 0x00000029ff067e24 */ /* 0x000fe4000f8e00ff */
[----:B------:R1:W-:Y:S01]  /*0990*/  STL.64 [R1], R16 ;  /* 0x0000001001007387 */ /* 0x0003e20000100a00 */
[----:B------:R-:W2:Y:S01]  /*09a0*/  LDC.64 R8, c[0x4][R8] ;  /* 0x0100000008087b82 */ /* 0x000ea20000000a00 */
[----:B------:R-:W-:Y:S01]  /*09b0*/  P2R R0, PR, RZ, 0x1 ;  /* 0x00000001ff007803 */ /* 0x000fe20000000000 */
[----:B------:R-:W-:Y:S02]  /*09c0*/  IMAD.U32 R7, RZ, RZ, UR42 ;  /* 0x0000002aff077e24 */ /* 0x000fe4000f8e00ff */
[----:B0-----:R-:W-:Y:S01]  /*09d0*/  IMAD.U32 R4, RZ, RZ, UR4 ;  /* 0x00000004ff047e24 */ /* 0x001fe2000f8e00ff */
[----:B-1----:R-:W-:-:S07]  /*09e0*/  MOV R5, UR5 ;  /* 0x0000000500057c02 */ /* 0x002fce0008000f00 */
[----:B------:R-:W-:-:S07]  /*09f0*/  LEPC R20, `(.L_x_14) ;  /* 0x000000001014794e */ /* 0x000fce0000000000 */
[----:B--2---:R-:W-:Y:S05]  /*0a00*/  CALL.ABS.NOINC R8 ;  /* 0x0000000008007343 */ /* 0x004fea0003c00000 */
.L_x_14:
[----:B------:R-:W-:-:S13]  /*0a10*/  ISETP.NE.AND P6, PT, RZ, UR44, PT ;  /* 0x0000002cff007c0c */ /* 0x000fda000bfc5270 */
[----:B------:R-:W0:Y:S02]  /*0a20*/  @!P6 LDC.64 R4, c[0x0][0x3b8] ;  /* 0x0000ee00ff04eb82 */ /* 0x000e240000000a00 */
[----:B0-----:R-:W-:-:S04]  /*0a30*/  @!P6 IMAD.WIDE R4, R22, 0x4, R4 ;  /* 0x000000041604e825 */ /* 0x001fc800078e0204 */
[----:B------:R-:W-:Y:S01]  /*0a40*/  @!P6 VIADD R22, R22, 0x1 ;  /* 0x000000011616e836 */ /* 0x000fe20000000000 */
[----:B------:R0:W-:Y:S06]  /*0a50*/  @!P6 STG.E desc[UR36][R4.64], R17 ;  /* 0x000000110400e986 */ /* 0x0001ec000c101924 */
.L_x_13:
[----:B------:R-:W-:Y:S05]  /*0a60*/  BSYNC.RECONVERGENT B6 ;  /* 0x0000000000067941 */ /* 0x000fea0003800200 */
.L_x_12:
        /* <DEDUP_REMOVED lines=9> */
[----:B------:R-:W-:Y:S01]  /*0b00*/  IADD3 R19, PT, PT, R17, 0x1, RZ ;  /* 0x0000000111137810 */ /* 0x000fe20007ffe0ff */
        /* <DEDUP_REMOVED lines=11> */
.L_x_17:
[----:B------:R-:W-:-:S13]  /*0bc0*/  ISETP.NE.AND P6, PT, RZ, UR44, PT ;  /* 0x0000002cff007c0c */ /* 0x000fda000bfc5270 */
[----:B------:R-:W0:Y:S02]  /*0bd0*/  @!P6 LDC.64 R4, c[0x0][0x3b8] ;  /* 0x0000ee00ff04eb82 */ /* 0x000e240000000a00 */
[C---:B0-----:R-:W-:Y:S01]  /*0be0*/  @!P6 IMAD.WIDE R4, R22.reuse, 0x4, R4 ;  /* 0x000000041604e825 */ /* 0x041fe200078e0204 */
[----:B------:R-:W-:-:S04]  /*0bf0*/  @!P6 IADD3 R22, PT, PT, R22, 0x1, RZ ;  /* 0x000000011616e810 */ /* 0x000fc80007ffe0ff */
[----:B------:R0:W-:Y:S03]  /*0c00*/  @!P6 STG.E desc[UR36][R4.64], R19 ;  /* 0x000000130400e986 */ /* 0x0001e6000c101924 */
.L_x_16:
[----:B------:R-:W-:Y:S05]  /*0c10*/  BSYNC.RECONVERGENT B6 ;  /* 0x0000000000067941 */ /* 0x000fea0003800200 */
.L_x_15:
        /* <DEDUP_REMOVED lines=14> */
[----:B------:R-:W-:Y:S01]  /*0d00*/  IMAD.U32 R7, RZ, RZ, UR42 ;  /* 0x0000002aff077e24 */ /* 0x000fe2000f8e00ff */
[----:B------:R2:W-:Y:S01]  /*0d10*/  STL.64 [R1], R18 ;  /* 0x0000001201007387 */ /* 0x0005e20000100a00 */
[----:B------:R-:W-:Y:S01]  /*0d20*/  P2R R0, PR, RZ, 0x1 ;  /* 0x00000001ff007803 */ /* 0x000fe20000000000 */
[----:B0-----:R-:W-:Y:S01]  /*0d30*/  IMAD.U32 R4, RZ, RZ, UR4 ;  /* 0x00000004ff047e24 */ /* 0x001fe2000f8e00ff */
[----:B--2---:R-:W-:-:S07]  /*0d40*/  MOV R5, UR5 ;  /* 0x0000000500057c02 */ /* 0x004fce0008000f00 */
[----:B------:R-:W-:-:S07]  /*0d50*/  LEPC R20, `(.L_x_20) ;  /* 0x000000001014794e */ /* 0x000fce0000000000 */
[----:B-1----:R-:W-:Y:S05]  /*0d60*/  CALL.ABS.NOINC R8 ;  /* 0x0000000008007343 */ /* 0x002fea0003c00000 */
.L_x_20:
[----:B------:R-:W-:-:S13]  /*0d70*/  ISETP.NE.AND P6, PT, RZ, UR44, PT ;  /* 0x0000002cff007c0c */ /* 0x000fda000bfc5270 */
[----:B------:R-:W0:Y:S02]  /*0d80*/  @!P6 LDC.64 R4, c[0x0][0x3b8] ;  /* 0x0000ee00ff04eb82 */ /* 0x000e240000000a00 */
[----:B0-----:R-:W-:-:S04]  /*0d90*/  @!P6 IMAD.WIDE R4, R22, 0x4, R4 ;  /* 0x000000041604e825 */ /* 0x001fc800078e0204 */
[----:B------:R-:W-:Y:S01]  /*0da0*/  @!P6 VIADD R22, R22, 0x1 ;  /* 0x000000011616e836 */ /* 0x000fe20000000000 */
[----:B------:R0:W-:Y:S06]  /*0db0*/  @!P6 STG.E desc[UR36][R4.64], R19 ;  /* 0x000000130400e986 */ /* 0x0001ec000c101924 */
.L_x_19:
[----:B------:R-:W-:Y:S05]  /*0dc0*/  BSYNC.RECONVERGENT B6 ;  /* 0x0000000000067941 */ /* 0x000fea0003800200 */
.L_x_18:
[----:B------:R-:W-:Y:S01]  /*0dd0*/  ISETP.NE.AND P1, PT, R24, RZ, PT ;  /* 0x000000ff1800720c */ /* 0x000fe20003f25270 */
[----:B------:R-:W-:Y:S01]  /*0de0*/  VIADD R17, R17, 0x4 ;  /* 0x0000000411117836 */ /* 0x000fe20000000000 */
[----:B------:R-:W-:-:S05]  /*0df0*/  IADD3 R26, P0, PT, R26, 0x10, RZ ;  /* 0x000000101a1a7810 */ /* 0x000fca0007f1e0ff */
[----:B------:R-:W-:-:S06]  /*0e00*/  IMAD.X R27, RZ, RZ, R27, P0 ;  /* 0x000000ffff1b7224 */ /* 0x000fcc00000e061b */
[----:B------:R-:W-:Y:S05]  /*0e10*/  @P1 BRA `(.L_x_21) ;  /* 0xfffffff800341947 */ /* 0x000fea000383ffff */
[----:B------:R-:W-:Y:S05]  /*0e20*/  BSYNC.RECONVERGENT B7 ;  /* 0x0000000000077941 */ /* 0x000fea0003800200 */
.L_x_8:
[----:B------:R-:W-:-:S13]  /*0e30*/  ISETP.NE.AND P0, PT, RZ, UR43, PT ;  /* 0x0000002bff007c0c */ /* 0x000fda000bf05270 */
[----:B------:R-:W-:Y:S05]  /*0e40*/  @!P0 EXIT ;  /* 0x000000000000894d */ /* 0x000fea0003800000 */
[----:B------:R-:W1:Y:S01]  /*0e50*/  LDCU.64 UR6, c[0x0][0x390] ;  /* 0x00007200ff0677ac */ /* 0x000e620008000a00 */
[C---:B------:R-:W-:Y:S01]  /*0e60*/  IADD3 R17, P0, PT, R25.reuse, UR40, RZ ;  /* 0x0000002819117c10 */ /* 0x040fe2000ff1e0ff */
[----:B------:R-:W-:Y:S01]  /*0e70*/  VIADD R25, R25, UR40 ;  /* 0x0000002819197c36 */ /* 0x000fe20008000000 */
[----:B------:R-:W-:Y:S02]  /*0e80*/  UIADD3 UR4, UPT, UPT, -UR43, URZ, URZ ;  /* 0x000000ff2b047290 */ /* 0x000fe4000fffe1ff */
[----:B------:R-:W-:-:S04]  /*0e90*/  IADD3.X R2, PT, PT, RZ, R2, RZ, P0, !PT ;  /* 0x00000002ff027210 */ /* 0x000fc800007fe4ff */
[----:B------:R-:W-:Y:S01]  /*0ea0*/  IMAD.U32 R18, RZ, RZ, UR4 ;  /* 0x00000004ff127e24 */ /* 0x000fe2000f8e00ff */
[----:B-1----:R-:W-:-:S04]  /*0eb0*/  LEA R16, P1, R17, UR6, 0x2 ;  /* 0x0000000611107c11 */ /* 0x002fc8000f8210ff */
[----:B------:R-:W-:-:S09]  /*0ec0*/  LEA.HI.X R17, R17, UR7, R2, 0x2, P1 ;  /* 0x0000000711117c11 */ /* 0x000fd200088f1402 */
.L_x_25:
[----:B------:R-:W-:Y:S01]  /*0ed0*/  IMAD.U32 R3, RZ, RZ, UR39 ;  /* 0x00000027ff037e24 */ /* 0x000fe2000f8e00ff */
[----:B------:R-:W2:Y:S01]  /*0ee0*/  LDG.E R0, desc[UR36][R16.64] ;  /* 0x0000002410007981 */ /* 0x000ea2000c1e1900 */
[----:B------:R-:W-:-:S05]  /*0ef0*/  IMAD.U32 R2, RZ, RZ, UR38 ;  /* 0x00000026ff027e24 */ /* 0x000fca000f8e00ff */
[----:B------:R-:W2:Y:S01]  /*0f00*/  LDG.E R3, desc[UR36][R2.64] ;  /* 0x0000002402037981 */ /* 0x000ea2000c1e1900 */
[----:B------:R-:W-:Y:S01]  /*0f10*/  IADD3 R18, PT, PT, R18, 0x1, RZ ;  /* 0x0000000112127810 */ /* 0x000fe20007ffe0ff */
[----:B------:R-:W-:Y:S03]  /*0f20*/  BSSY.RECONVERGENT B6, `(.L_x_22) ;  /* 0x0000017000067945 */ /* 0x000fe60003800200 */
[----:B------:R-:W-:-:S04]  /*0f30*/  ISETP.NE.AND P1, PT, R18, RZ, PT ;  /* 0x000000ff1200720c */ /* 0x000fc80003f25270 */
[----:B0-----:R-:W-:Y:S02]  /*0f40*/  P2R R19, PR, RZ, 0x2 ;  /* 0x00000002ff137803 */ /* 0x001fe40000000000 */
[----:B--2---:R-:W-:-:S13]  /*0f50*/  ISETP.NE.AND P0, PT, R0, R3, PT ;  /* 0x000000030000720c */ /* 0x004fda0003f05270 */
[----:B------:R-:W-:Y:S05]  /*0f60*/  @P0 BRA `(.L_x_23) ;  /* 0x0000000000480947 */ /* 0x000fea0003800000 */
[----:B------:R-:W-:Y:S01]  /*0f70*/  MOV R2, 0x0 ;  /* 0x0000000000027802 */ /* 0x000fe20000000f00 */
[----:B------:R-:W-:Y:S01]  /*0f80*/  IMAD.U32 R24, RZ, RZ, UR44 ;  /* 0x0000002cff187e24 */ /* 0x000fe2000f8e00ff */
[----:B------:R-:W0:Y:S01]  /*0f90*/  LDCU.64 UR4, c[0x4][0x10] ;  /* 0x01000200ff0477ac */ /* 0x000e220008000a00 */
[----:B------:R-:W-:Y:S01]  /*0fa0*/  ISETP.NE.AND P0, PT, RZ, UR44, PT ;  /* 0x0000002cff007c0c */ /* 0x000fe2000bf05270 */
[----:B------:R-:W-:Y:S01]  /*0fb0*/  IMAD.U32 R6, RZ, RZ, UR41 ;  /* 0x00000029ff067e24 */ /* 0x000fe2000f8e00ff */
[----:B------:R-:W-:Y:S01]  /*0fc0*/  MOV R7, UR42 ;  /* 0x0000002a00077c02 */ /* 0x000fe20008000f00 */
[----:B------:R1:W-:Y:S01]  /*0fd0*/  STL.64 [R1], R24 ;  /* 0x0000001801007387 */ /* 0x0003e20000100a00 */
[----:B------:R-:W2:Y:S01]  /*0fe0*/  LDC.64 R2, c[0x4][R2] ;  /* 0x0100000002027b82 */ /* 0x000ea20000000a00 */
[----:B------:R-:W-:Y:S01]  /*0ff0*/  P2R R0, PR, RZ, 0x1 ;  /* 0x00000001ff007803 */ /* 0x000fe20000000000 */
[----:B0-----:R-:W-:Y:S02]  /*1000*/  IMAD.U32 R4, RZ, RZ, UR4 ;  /* 0x00000004ff047e24 */ /* 0x001fe4000f8e00ff */
[----:B-1----:R-:W-:-:S07]  /*1010*/  IMAD.U32 R5, RZ, RZ, UR5 ;  /* 0x00000005ff057e24 */ /* 0x002fce000f8e00ff */
[----:B------:R-:W-:-:S07]  /*1020*/  LEPC R20, `(.L_x_24) ;  /* 0x000000001014794e */ /* 0x000fce0000000000 */
[----:B--2---:R-:W-:Y:S05]  /*1030*/  CALL.ABS.NOINC R2 ;  /* 0x0000000002007343 */ /* 0x004fea0003c00000 */
.L_x_24:
[----:B------:R-:W-:-:S13]  /*1040*/  ISETP.NE.AND P6, PT, RZ, UR44, PT ;  /* 0x0000002cff007c0c */ /* 0x000fda000bfc5270 */
[----:B------:R-:W0:Y:S02]  /*1050*/  @!P6 LDC.64 R2, c[0x0][0x3b8] ;  /* 0x0000ee00ff02eb82 */ /* 0x000e240000000a00 */
[----:B0-----:R-:W-:-:S04]  /*1060*/  @!P6 IMAD.WIDE R2, R22, 0x4, R2 ;  /* 0x000000041602e825 */ /* 0x001fc800078e0202 */
[----:B------:R-:W-:Y:S01]  /*1070*/  @!P6 VIADD R22, R22, 0x1 ;  /* 0x000000011616e836 */ /* 0x000fe20000000000 */
[----:B------:R0:W-:Y:S06]  /*1080*/  @!P6 STG.E desc[UR36][R2.64], R25 ;  /* 0x000000190200e986 */ /* 0x0001ec000c101924 */
.L_x_23:
[----:B------:R-:W-:Y:S05]  /*1090*/  BSYNC.RECONVERGENT B6 ;  /* 0x0000000000067941 */ /* 0x000fea0003800200 */
.L_x_22:
[----:B------:R-:W-:Y:S01]  /*10a0*/  ISETP.NE.AND P1, PT, R19, RZ, PT ;  /* 0x000000ff1300720c */ /* 0x000fe20003f25270 */
[----:B0-----:R-:W-:Y:S01]  /*10b0*/  VIADD R25, R25, 0x1 ;  /* 0x0000000119197836 */ /* 0x001fe20000000000 */
[----:B------:R-:W-:-:S05]  /*10c0*/  IADD3 R16, P0, PT, R16, 0x4, RZ ;  /* 0x0000000410107810 */ /* 0x000fca0007f1e0ff */
[----:B------:R-:W-:-:S06]  /*10d0*/  IMAD.X R17, RZ, RZ, R17, P0 ;  /* 0x000000ffff117224 */ /* 0x000fcc00000e0611 */
[----:B------:R-:W-:Y:S05]  /*10e0*/  @P1 BRA `(.L_x_25) ;  /* 0xfffffffc00781947 */ /* 0x000fea000383ffff */
[----:B------:R-:W-:Y:S05]  /*10f0*/  EXIT ;  /* 0x000000000000794d */ /* 0x000fea0003800000 */
.L_x_26:
[----:B------:R-:W-:-:S00]  /*1100*/  BRA `(.L_x_26) ;  /* 0xfffffffc00fc7947 */ /* 0x000fc0000383ffff */
[----:B------:R-:W-:-:S00]  /*1110*/  NOP ;  /* 0x0000000000007918 */ /* 0x000fc00000000000 */
        /* <DEDUP_REMOVED lines=14> */
.L_x_61:


//--------------------- .text._Z20findSubpatternHashesPciPii --------------------------
	.section	.text._Z20findSubpatternHashesPciPii,"ax",@progbits
	.align	128
        .global         _Z20findSubpatternHashesPciPii
        .type           _Z20findSubpatternHashesPciPii,@function
        .size           _Z20findSubpatternHashesPciPii,(.L_x_62 - _Z20findSubpatternHashesPciPii)
        .other          _Z20findSubpatternHashesPciPii,@"STO_CUDA_ENTRY STV_DEFAULT"
_Z20findSubpatternHashesPciPii:
.text._Z20findSubpatternHashesPciPii:
[----:B------:R-:W-:Y:S01]  /*0000*/  LDC R1, c[0x0][0x37c] ;  /* 0x0000df00ff017b82 */ /* 0x000fe20000000800 */
[----:B------:R-:W0:Y:S01]  /*0010*/  LDCU UR6, c[0x0][0x388] ;  /* 0x00007100ff0677ac */ /* 0x000e220008000800 */
[----:B------:R-:W1:Y:S01]  /*0020*/  S2R R0, SR_TID.X ;  /* 0x0000000000007919 */ /* 0x000e620000002100 */
[----:B------:R-:W-:Y:S01]  /*0030*/  HFMA2 R4, -RZ, RZ, 0, 0 ;  /* 0x00000000ff047431 */ /* 0x000fe200000001ff */
[----:B------:R-:W2:Y:S01]  /*0040*/  LDCU.64 UR8, c[0x0][0x358] ;  /* 0x00006b00ff0877ac */ /* 0x000ea20008000a00 */
[----:B0-----:R-:W-:-:S09]  /*0050*/  UISETP.GE.AND UP0, UPT, UR6, 0x1, UPT ;  /* 0x000000010600788c */ /* 0x001fd2000bf06270 */
[----:B--2---:R-:W-:Y:S05]  /*0060*/  BRA.U !UP0, `(.L_x_27) ;  /* 0x0000000908547547 */ /* 0x004fea000b800000 */
[----:B------:R-:W-:Y:S02]  /*0070*/  UISETP.GE.U32.AND UP1, UPT, UR6, 0x10, UPT ;  /* 0x000000100600788c */ /* 0x000fe4000bf26070 */
[----:B-1----:R-:W-:Y:S01]  /*0080*/  IMAD R5, R0, UR6, RZ ;  /* 0x0000000600057c24 */ /* 0x002fe2000f8e02ff */
[----:B------:R-:W-:Y:S01]  /*0090*/  ULOP3.LUT UR7, UR6, 0xf, URZ, 0xc0, !UPT ;  /* 0x0000000f06077892 */ /* 0x000fe2000f8ec0ff */
[----:B------:R-:W-:Y:S01]  /*00a0*/  MOV R4, RZ ;  /* 0x000000ff00047202 */ /* 0x000fe20000000f00 */
[----:B------:R-:W-:Y:S01]  /*00b0*/  UMOV UR5, 0x1 ;  /* 0x0000000100057882 */ /* 0x000fe20000000000 */
[----:B------:R-:W-:Y:S01]  /*00c0*/  UMOV UR4, URZ ;  /* 0x000000ff00047c82 */ /* 0x000fe20008000000 */
[----:B------:R-:W-:Y:S02]  /*00d0*/  UISETP.NE.AND UP0, UPT, UR7, URZ, UPT ;  /* 0x000000ff0700728c */ /* 0x000fe4000bf05270 */
[----:B------:R-:W-:Y:S09]  /*00e0*/  BRA.U !UP1, `(.L_x_28) ;  /* 0x0000000109f87547 */ /* 0x000ff2000b800000 */
[----:B------:R-:W0:Y:S01]  /*00f0*/  LDCU.64 UR4, c[0x0][0x380] ;  /* 0x00007000ff0477ac */ /* 0x000e220008000a00 */
[----:B------:R-:W-:Y:S01]  /*0100*/  MOV R4, RZ ;  /* 0x000000ff00047202 */ /* 0x000fe20000000f00 */
[----:B------:R-:W1:Y:S01]  /*0110*/  LDCU UR14, c[0x0][0x398] ;  /* 0x00007300ff0e77ac */ /* 0x000e620008000800 */
[----:B0-----:R-:W-:Y:S01]  /*0120*/  IADD3 R2, P0, PT, R5, UR4, RZ ;  /* 0x0000000405027c10 */ /* 0x001fe2000ff1e0ff */
[----:B------:R-:W-:-:S03]  /*0130*/  ULOP3.LUT UR4, UR6, 0x7ffffff0, URZ, 0xc0, !UPT ;  /* 0x7ffffff006047892 */ /* 0x000fc6000f8ec0ff */
[----:B------:R-:W-:Y:S01]  /*0140*/  IADD3 R2, P1, PT, R2, 0x7, RZ ;  /* 0x0000000702027810 */ /* 0x000fe20007f3e0ff */
[----:B------:R-:W-:-:S03]  /*0150*/  UIADD3 UR10, UPT, UPT, -UR4, URZ, URZ ;  /* 0x000000ff040a7290 */ /* 0x000fc6000fffe1ff */
[----:B------:R-:W-:Y:S01]  /*0160*/  IADD3.X R3, PT, PT, RZ, UR5, RZ, P1, P0 ;  /* 0x00000005ff037c10 */ /* 0x000fe20008fe04ff */
[----:B-1----:R-:W-:-:S08]  /*0170*/  UMOV UR5, 0x1 ;  /* 0x0000000100057882 */ /* 0x002fd00000000000 */
.L_x_29:
[----:B------:R-:W2:Y:S04]  /*0180*/  LDG.E.S8 R13, desc[UR8][R2.64+-0x7] ;  /* 0xfffff908020d7981 */ /* 0x000ea8000c1e1300 */
[----:B------:R-:W3:Y:S04]  /*0190*/  LDG.E.S8 R14, desc[UR8][R2.64+-0x6] ;  /* 0xfffffa08020e7981 */ /* 0x000ee8000c1e1300 */
[----:B------:R-:W4:Y:S04]  /*01a0*/  LDG.E.S8 R16, desc[UR8][R2.64+-0x5] ;  /* 0xfffffb0802107981 */ /* 0x000f28000c1e1300 */
[----:B------:R-:W5:Y:S04]  /*01b0*/  LDG.E.S8 R18, desc[UR8][R2.64+-0x4] ;  /* 0xfffffc0802127981 */ /* 0x000f68000c1e1300 */
        /* <DEDUP_REMOVED lines=11> */
[----:B------:R0:W5:Y:S01]  /*0270*/  LDG.E.S8 R7, desc[UR8][R2.64+0x8] ;  /* 0x0000080802077981 */ /* 0x000162000c1e1300 */
[----:B------:R-:W-:-:S02]  /*0280*/  UIMAD UR11, UR5, UR14, URZ ;  /* 0x0000000e050b72a4 */ /* 0x000fc4000f8e02ff */
[----:B------:R-:W-:Y:S02]  /*0290*/  UIADD3 UR10, UPT, UPT, UR10, 0x10, URZ ;  /* 0x000000100a0a7890 */ /* 0x000fe4000fffe0ff */
[----:B------:R-:W-:Y:S02]  /*02a0*/  UIMAD UR12, UR11, UR14, URZ ;  /* 0x0000000e0b0c72a4 */ /* 0x000fe4000f8e02ff */
[----:B------:R-:W-:Y:S01]  /*02b0*/  UISETP.NE.AND UP1, UPT, UR10, URZ, UPT ;  /* 0x000000ff0a00728c */ /* 0x000fe2000bf25270 */
[----:B0-----:R-:W-:-:S04]  /*02c0*/  IADD3 R2, P0, PT, R2, 0x10, RZ ;  /* 0x0000001002027810 */ /* 0x001fc80007f1e0ff */
[----:B------:R-:W-:Y:S01]  /*02d0*/  IADD3.X R3, PT, PT, RZ, R3, RZ, P0, !PT ;  /* 0x00000003ff037210 */ /* 0x000fe200007fe4ff */
[----:B--2---:R-:W-:Y:S01]  /*02e0*/  IMAD R13, R13, UR5, R4 ;  /* 0x000000050d0d7c24 */ /* 0x004fe2000f8e0204 */
[----:B------:R-:W-:-:S03]  /*02f0*/  UIMAD UR5, UR12, UR14, URZ ;  /* 0x0000000e0c0572a4 */ /* 0x000fc6000f8e02ff */
[----:B---3--:R-:W-:Y:S01]  /*0300*/  IMAD R13, R14, UR11, R13 ;  /* 0x0000000b0e0d7c24 */ /* 0x008fe2000f8e020d */
[----:B------:R-:W-:-:S03]  /*0310*/  UIMAD UR11, UR5, UR14, URZ ;  /* 0x0000000e050b72a4 */ /* 0x000fc6000f8e02ff */
[----:B----4-:R-:W-:Y:S01]  /*0320*/  IMAD R13, R16, UR12, R13 ;  /* 0x0000000c100d7c24 */ /* 0x010fe2000f8e020d */
[----:B------:R-:W-:-:S03]  /*0330*/  UIMAD UR12, UR11, UR14, URZ ;  /* 0x0000000e0b0c72a4 */ /* 0x000fc6000f8e02ff */
[----:B-----5:R-:W-:Y:S01]  /*0340*/  IMAD R13, R18, UR5, R13 ;  /* 0x00000005120d7c24 */ /* 0x020fe2000f8e020d */
[----:B------:R-:W-:-:S03]  /*0350*/  UIMAD UR5, UR12, UR14, URZ ;  /* 0x0000000e0c0572a4 */ /* 0x000fc6000f8e02ff */
[----:B------:R-:W-:Y:S01]  /*0360*/  IMAD R13, R20, UR11, R13 ;  /* 0x0000000b140d7c24 */ /* 0x000fe2000f8e020d */
        /* <DEDUP_REMOVED lines=19> */
[----:B------:R-:W-:-:S04]  /*04a0*/  IMAD R6, R6, UR12, R9 ;  /* 0x0000000c06067c24 */ /* 0x000fc8000f8e0209 */
[----:B------:R-:W-:Y:S01]  /*04b0*/  IMAD R4, R7, UR13, R6 ;  /* 0x0000000d07047c24 */ /* 0x000fe2000f8e0206 */
[----:B------:R-:W-:Y:S06]  /*04c0*/  BRA.U UP1, `(.L_x_29) ;  /* 0xfffffffd012c7547 */ /* 0x000fec000b83ffff */
.L_x_28:
[----:B------:R-:W-:Y:S05]  /*04d0*/  BRA.U !UP0, `(.L_x_27) ;  /* 0x0000000508387547 */ /* 0x000fea000b800000 */
[----:B------:R-:W-:Y:S02]  /*04e0*/  UISETP.GE.U32.AND UP0, UPT, UR7, 0x8, UPT ;  /* 0x000000080700788c */ /* 0x000fe4000bf06070 */
[----:B------:R-:W-:-:S04]  /*04f0*/  ULOP3.LUT UR10, UR6, 0x7, URZ, 0xc0, !UPT ;  /* 0x00000007060a7892 */ /* 0x000fc8000f8ec0ff */
[----:B------:R-:W-:-:S03]  /*0500*/  UISETP.NE.AND UP1, UPT, UR10, URZ, UPT ;  /* 0x000000ff0a00728c */ /* 0x000fc6000bf25270 */
[----:B------:R-:W-:Y:S08]  /*0510*/  BRA.U !UP0, `(.L_x_30) ;  /* 0x0000000108807547 */ /* 0x000ff0000b800000 */
[----:B------:R-:W0:Y:S01]  /*0520*/  LDC.64 R2, c[0x0][0x380] ;  /* 0x0000e000ff027b82 */ /* 0x000e220000000a00 */
[----:B------:R-:W-:Y:S01]  /*0530*/  IADD3 R7, PT, PT, R5, UR4, RZ ;  /* 0x0000000405077c10 */ /* 0x000fe2000fffe0ff */
[----:B------:R-:W1:Y:S03]  /*0540*/  LDCU UR7, c[0x0][0x398] ;  /* 0x00007300ff0777ac */ /* 0x000e660008000800 */
[----:B0-----:R-:W-:Y:S02]  /*0550*/  IADD3 R6, P0, PT, R7, R2, RZ ;  /* 0x0000000207067210 */ /* 0x001fe40007f1e0ff */
[----:B------:R-:W-:Y:S02]  /*0560*/  IADD3 R2, P1, P2, R2, UR4, R5 ;  /* 0x0000000402027c10 */ /* 0x000fe4000fa3e005 */
[-C--:B------:R-:W-:Y:S02]  /*0570*/  IADD3.X R7, PT, PT, RZ, R3.reuse, RZ, P0, !PT ;  /* 0x00000003ff077210 */ /* 0x080fe400007fe4ff */
[----:B------:R-:W-:-:S04]  /*0580*/  IADD3.X R3, PT, PT, RZ, R3, RZ, P1, P2 ;  /* 0x00000003ff037210 */ /* 0x000fc80000fe44ff */
[----:B------:R-:W2:Y:S04]  /*0590*/  LDG.E.S8 R7, desc[UR8][R6.64] ;  /* 0x0000000806077981 */ /* 0x000ea8000c1e1300 */
[----:B------:R-:W3:Y:S04]  /*05a0*/  LDG.E.S8 R8, desc[UR8][R2.64+0x1] ;  /* 0x0000010802087981 */ /* 0x000ee8000c1e1300 */
[----:B------:R-:W4:Y:S04]  /*05b0*/  LDG.E.S8 R10, desc[UR8][R2.64+0x2] ;  /* 0x00000208020a7981 */ /* 0x000f28000c1e1300 */
[----:B------:R-:W5:Y:S04]  /*05c0*/  LDG.E.S8 R12, desc[UR8][R2.64+0x3] ;  /* 0x00000308020c7981 */ /* 0x000f68000c1e1300 */
[----:B------:R-:W5:Y:S04]  /*05d0*/  LDG.E.S8 R14, desc[UR8][R2.64+0x4] ;  /* 0x00000408020e7981 */ /* 0x000f68000c1e1300 */
[----:B------:R-:W5:Y:S04]  /*05e0*/  LDG.E.S8 R16, desc[UR8][R2.64+0x5] ;  /* 0x0000050802107981 */ /* 0x000f68000c1e1300 */
[----:B------:R-:W5:Y:S04]  /*05f0*/  LDG.E.S8 R18, desc[UR8][R2.64+0x6] ;  /* 0x0000060802127981 */ /* 0x000f68000c1e1300 */
[----:B------:R-:W5:Y:S01]  /*0600*/  LDG.E.S8 R20, desc[UR8][R2.64+0x7] ;  /* 0x0000070802147981 */ /* 0x000f62000c1e1300 */
[----:B-1----:R-:W-:-:S02]  /*0610*/  UIMAD UR11, UR5, UR7, URZ ;  /* 0x00000007050b72a4 */ /* 0x002fc4000f8e02ff */
[----:B------:R-:W-:Y:S02]  /*0620*/  UIADD3 UR4, UPT, UPT, UR4, 0x8, URZ ;  /* 0x0000000804047890 */ /* 0x000fe4000fffe0ff */
[----:B------:R-:W-:Y:S01]  /*0630*/  UIMAD UR12, UR11, UR7, URZ ;  /* 0x000000070b0c72a4 */ /* 0x000fe2000f8e02ff */
[----:B--2---:R-:W-:-:S03]  /*0640*/  IMAD R7, R7, UR5, R4 ;  /* 0x0000000507077c24 */ /* 0x004fc6000f8e0204 */
[----:B------:R-:W-:Y:S01]  /*0650*/  UIMAD UR5, UR12, UR7, URZ ;  /* 0x000000070c0572a4 */ /* 0x000fe2000f8e02ff */
[----:B---3--:R-:W-:-:S03]  /*0660*/  IMAD R7, R8, UR11, R7 ;  /* 0x0000000b08077c24 */ /* 0x008fc6000f8e0207 */
[----:B------:R-:W-:Y:S01]  /*0670*/  UIMAD UR11, UR5, UR7, URZ ;  /* 0x00000007050b72a4 */ /* 0x000fe2000f8e02ff */
[----:B----4-:R-:W-:-:S03]  /*0680*/  IMAD R7, R10, UR12, R7 ;  /* 0x0000000c0a077c24 */ /* 0x010fc6000f8e0207 */
[----:B------:R-:W-:Y:S01]  /*0690*/  UIMAD UR12, UR11, UR7, URZ ;  /* 0x000000070b0c72a4 */ /* 0x000fe2000f8e02ff */
[----:B-----5:R-:W-:-:S03]  /*06a0*/  IMAD R7, R12, UR5, R7 ;  /* 0x000000050c077c24 */ /* 0x020fc6000f8e0207 */
[----:B------:R-:W-:Y:S01]  /*06b0*/  UIMAD UR13, UR12, UR7, URZ ;  /* 0x000000070c0d72a4 */ /* 0x000fe2000f8e02ff */
[----:B------:R-:W-:-:S03]  /*06c0*/  IMAD R7, R14, UR11, R7 ;  /* 0x0000000b0e077c24 */ /* 0x000fc6000f8e0207 */
[----:B------:R-:W-:Y:S01]  /*06d0*/  UIMAD UR11, UR13, UR7, URZ ;  /* 0x000000070d0b72a4 */ /* 0x000fe2000f8e02ff */
[----:B------:R-:W-:-:S03]  /*06e0*/  IMAD R7, R16, UR12, R7 ;  /* 0x0000000c10077c24 */ /* 0x000fc6000f8e0207 */
[----:B------:R-:W-:Y:S01]  /*06f0*/  UIMAD UR5, UR11, UR7, URZ ;  /* 0x000000070b0572a4 */ /* 0x000fe2000f8e02ff */
[----:B------:R-:W-:-:S04]  /*0700*/  IMAD R7, R18, UR13, R7 ;  /* 0x0000000d12077c24 */ /* 0x000fc8000f8e0207 */
[----:B------:R-:W-:-:S07]  /*0710*/  IMAD R4, R20, UR11, R7 ;  /* 0x0000000b14047c24 */ /* 0x000fce000f8e0207 */
.L_x_30:
        /* <DEDUP_REMOVED lines=15> */
[----:B------:R-:W5:Y:S01]  /*0810*/  LDG.E.S8 R13, desc[UR8][R6.64+0x3] ;  /* 0x00000308060d7981 */ /* 0x000f62000c1e1300 */
[----:B-1----:R-:W-:-:S02]  /*0820*/  UIMAD UR10, UR5, UR7, URZ ;  /* 0x00000007050a72a4 */ /* 0x002fc4000f8e02ff */
[----:B------:R-:W-:Y:S02]  /*0830*/  UIADD3 UR4, UPT, UPT, UR4, 0x4, URZ ;  /* 0x0000000404047890 */ /* 0x000fe4000fffe0ff */
[----:B------:R-:W-:-:S04]  /*0840*/  UIMAD UR11, UR10, UR7, URZ ;  /* 0x000000070a0b72a4 */ /* 0x000fc8000f8e02ff */
[----:B------:R-:W-:Y:S01]  /*0850*/  UIMAD UR12, UR11, UR7, URZ ;  /* 0x000000070b0c72a4 */ /* 0x000fe2000f8e02ff */
[----:B--2---:R-:W-:-:S03]  /*0860*/  IMAD R4, R3, UR5, R4 ;  /* 0x0000000503047c24 */ /* 0x004fc6000f8e0204 */
[----:B------:R-:W-:Y:S01]  /*0870*/  UIMAD UR5, UR12, UR7, URZ ;  /* 0x000000070c0572a4 */ /* 0x000fe2000f8e02ff */
[----:B---3--:R-:W-:-:S04]  /*0880*/  IMAD R4, R9, UR10, R4 ;  /* 0x0000000a09047c24 */ /* 0x008fc8000f8e0204 */
[----:B----4-:R-:W-:-:S04]  /*0890*/  IMAD R4, R11, UR11, R4 ;  /* 0x0000000b0b047c24 */ /* 0x010fc8000f8e0204 */
[----:B-----5:R-:W-:-:S07]  /*08a0*/  IMAD R4, R13, UR12, R4 ;  /* 0x0000000c0d047c24 */ /* 0x020fce000f8e0204 */
.L_x_31:
[----:B------:R-:W-:Y:S05]  /*08b0*/  BRA.U !UP1, `(.L_x_27) ;  /* 0x0000000109407547 */ /* 0x000fea000b800000 */
[----:B------:R-:W0:Y:S01]  /*08c0*/  LDCU.64 UR10, c[0x0][0x380] ;  /* 0x00007000ff0a77ac */ /* 0x000e220008000a00 */
[----:B------:R-:W-:Y:S01]  /*08d0*/  IADD3 R5, PT, PT, R5, UR4, RZ ;  /* 0x0000000405057c10 */ /* 0x000fe2000fffe0ff */
[----:B------:R-:W1:Y:S01]  /*08e0*/  LDCU UR7, c[0x0][0x398] ;  /* 0x00007300ff0777ac */ /* 0x000e620008000800 */
[----:B------:R-:W-:Y:S02]  /*08f0*/  UIADD3 UR6, UPT, UPT, -UR6, URZ, URZ ;  /* 0x000000ff06067290 */ /* 0x000fe4000fffe1ff */
[----:B0-----:R-:W-:-:S04]  /*0900*/  IADD3 R5, P0, PT, R5, UR10, RZ ;  /* 0x0000000a05057c10 */ /* 0x001fc8000ff1e0ff */
[----:B-1----:R-:W-:-:S09]  /*0910*/  IADD3.X R6, PT, PT, RZ, UR11, RZ, P0, !PT ;  /* 0x0000000bff067c10 */ /* 0x002fd200087fe4ff */
.L_x_32:
[----:B------:R-:W-:Y:S02]  /*0920*/  MOV R3, R6 ;  /* 0x0000000600037202 */ /* 0x000fe40000000f00 */
[----:B------:R-:W-:-:S05]  /*0930*/  MOV R2, R5 ;  /* 0x0000000500027202 */ /* 0x000fca0000000f00 */
[----:B------:R-:W2:Y:S01]  /*0940*/  LDG.E.S8 R3, desc[UR8][R2.64] ;  /* 0x0000000802037981 */ /* 0x000ea2000c1e1300 */
[----:B------:R-:W-:Y:S01]  /*0950*/  UIADD3 UR6, UPT, UPT, UR6, 0x1, URZ ;  /* 0x0000000106067890 */ /* 0x000fe2000fffe0ff */
[----:B------:R-:W-:-:S03]  /*0960*/  IADD3 R5, P0, PT, R5, 0x1, RZ ;  /* 0x0000000105057810 */ /* 0x000fc60007f1e0ff */
[----:B------:R-:W-:Y:S01]  /*0970*/  UISETP.NE.AND UP0, UPT, UR6, URZ, UPT ;  /* 0x000000ff0600728c */ /* 0x000fe2000bf05270 */
[----:B------:R-:W-:Y:S01]  /*0980*/  IADD3.X R6, PT, PT, RZ, R6, RZ, P0, !PT ;  /* 0x00000006ff067210 */ /* 0x000fe200007fe4ff */
[----:B--2---:R-:W-:Y:S01]  /*0990*/  IMAD R4, R3, UR5, R4 ;  /* 0x0000000503047c24 */ /* 0x004fe2000f8e0204 */
[----:B------:R-:W-:-:S06]  /*09a0*/  UIMAD UR5, UR5, UR7, URZ ;  /* 0x00000007050572a4 */ /* 0x000fcc000f8e02ff */
[----:B------:R-:W-:Y:S06]  /*09b0*/  BRA.U UP0, `(.L_x_32) ;  /* 0xfffffffd00d87547 */ /* 0x000fec000b83ffff */
.L_x_27:
[----:B------:R-:W1:Y:S02]  /*09c0*/  LDC.64 R2, c[0x0][0x390] ;  /* 0x0000e400ff027b82 */ /* 0x000e640000000a00 */
[----:B-1----:R-:W-:-:S05]  /*09d0*/  IMAD.WIDE.U32 R2, R0, 0x4, R2 ;  /* 0x0000000400027825 */ /* 0x002fca00078e0002 */
[----:B------:R-:W-:Y:S01]  /*09e0*/  STG.E desc[UR8][R2.64], R4 ;  /* 0x0000000402007986 */ /* 0x000fe2000c101908 */
[----:B------:R-:W-:Y:S05]  /*09f0*/  EXIT ;  /* 0x000000000000794d */ /* 0x000fea0003800000 */
.L_x_33:
        /* <DEDUP_REMOVED lines=16> */
.L_x_62:


//--------------------- .text._Z10findHashesPciPiiii --------------------------
	.section	.text._Z10findHashesPciPiiii,"ax",@progbits
	.align	128
        .global         _Z10findHashesPciPiiii
        .type           _Z10findHashesPciPiiii,@function
        .size           _Z10findHashesPciPiiii,(.L_x_63 - _Z10findHashesPciPiiii)
        .other          _Z10findHashesPciPiiii,@"STO_CUDA_ENTRY STV_DEFAULT"
_Z10findHashesPciPiiii:
.text._Z10findHashesPciPiiii:
[----:B------:R-:W0:Y:S01]  /*0000*/  LDC R1, c[0x0][0x37c] ;  /* 0x0000df00ff017b82 */ /* 0x000e220000000800 */
[----:B------:R-:W1:Y:S07]  /*0010*/  S2R R3, SR_TID.X ;  /* 0x0000000000037919 */ /* 0x000e6e0000002100 */
[----:B------:R-:W2:Y:S01]  /*0020*/  LDC R4, c[0x0][0x398] ;  /* 0x0000e600ff047b82 */ /* 0x000ea20000000800 */
[----:B------:R-:W2:Y:S01]  /*0030*/  LDCU UR6, c[0x0][0x388] ;  /* 0x00007100ff0677ac */ /* 0x000ea20008000800 */
[----:B0-----:R-:W-:Y:S01]  /*0040*/  VIADD R1, R1, 0xfffffff8 ;  /* 0xfffffff801017836 */ /* 0x001fe20000000000 */
[----:B------:R-:W0:Y:S05]  /*0050*/  LDCU.64 UR36, c[0x0][0x358] ;  /* 0x00006b00ff2477ac */ /* 0x000e2a0008000a00 */
[----:B------:R-:W3:Y:S01]  /*0060*/  LDC.64 R36, c[0x0][0x390] ;  /* 0x0000e400ff247b82 */ /* 0x000ee20000000a00 */
[----:B------:R-:W4:Y:S01]  /*0070*/  LDCU UR4, c[0x0][0x2f8] ;  /* 0x00005f00ff0477ac */ /* 0x000f220008000800 */
[----:B------:R-:W5:Y:S01]  /*0080*/  LDCU.64 UR8, c[0x0][0x380] ;  /* 0x00007000ff0877ac */ /* 0x000f620008000a00 */
[----:B------:R-:W0:Y:S01]  /*0090*/  LDCU UR7, c[0x0][0x398] ;  /* 0x00007300ff0777ac */ /* 0x000e220008000800 */
[----:B------:R-:W5:Y:S01]  /*00a0*/  LDCU UR5, c[0x0][0x2fc] ;  /* 0x00005f80ff0577ac */ /* 0x000f620008000800 */
[----:B--2---:R-:W-:-:S02]  /*00b0*/  IADD3 R28, PT, PT, -R4, UR6, RZ ;  /* 0x00000006041c7c10 */ /* 0x004fc4000fffe1ff */
[----:B------:R-:W-:Y:S02]  /*00c0*/  ISETP.GE.AND P0, PT, R4, 0x1, PT ;  /* 0x000000010400780c */ /* 0x000fe40003f06270 */
[----:B----4-:R-:W-:Y:S01]  /*00d0*/  IADD3 R2, P1, PT, R1, UR4, RZ ;  /* 0x0000000401027c10 */ /* 0x010fe2000ff3e0ff */
[----:B-1----:R-:W-:Y:S02]  /*00e0*/  IMAD R0, R28, R3, R3 ;  /* 0x000000031c007224 */ /* 0x002fe400078e0203 */
[----:B------:R-:W-:Y:S02]  /*00f0*/  IMAD R3, R3, UR6, RZ ;  /* 0x0000000603037c24 */ /* 0x000fe4000f8e02ff */
[----:B---3--:R-:W-:-:S03]  /*0100*/  IMAD.WIDE R36, R0, 0x4, R36 ;  /* 0x0000000400247825 */ /* 0x008fc600078e0224 */
[----:B------:R-:W-:Y:S01]  /*0110*/  SHF.R.S32.HI R6, RZ, 0x1f, R3 ;  /* 0x0000001fff067819 */ /* 0x000fe20000011403 */
[----:B0-----:R-:W-:Y:S01]  /*0120*/  IMAD.U32 R31, RZ, RZ, UR7 ;  /* 0x00000007ff1f7e24 */ /* 0x001fe2000f8e00ff */
[----:B------:R0:W-:Y:S01]  /*0130*/  STG.E desc[UR36][R36.64], RZ ;  /* 0x000000ff24007986 */ /* 0x0001e2000c101924 */
[----:B-----5:R-:W-:Y:S01]  /*0140*/  IADD3 R29, P2, PT, R3, UR8, RZ ;  /* 0x00000008031d7c10 */ /* 0x020fe2000ff5e0ff */
[----:B------:R-:W-:-:S03]  /*0150*/  IMAD.X R26, RZ, RZ, UR5, P1 ;  /* 0x00000005ff1a7e24 */ /* 0x000fc600088e06ff */
[----:B------:R-:W-:Y:S01]  /*0160*/  IADD3.X R30, PT, PT, R6, UR9, RZ, P2, !PT ;  /* 0x00000009061e7c10 */ /* 0x000fe200097fe4ff */
[----:B------:R-:W-:Y:S08]  /*0170*/  @!P0 BRA `(.L_x_34) ;  /* 0x0000000800a08947 */ /* 0x000ff00003800000 */
[C---:B------:R-:W-:Y:S01]  /*0180*/  ISETP.GE.U32.AND P1, PT, R4.reuse, 0x10, PT ;  /* 0x000000100400780c */ /* 0x040fe20003f26070 */
[----:B------:R-:W-:Y:S01]  /*0190*/  UMOV UR4, 0x1 ;  /* 0x0000000100047882 */ /* 0x000fe20000000000 */
[----:B------:R-:W-:Y:S02]  /*01a0*/  LOP3.LUT R12, R4, 0xf, RZ, 0xc0, !PT ;  /* 0x0000000f040c7812 */ /* 0x000fe400078ec0ff */
[----:B------:R-:W-:Y:S02]  /*01b0*/  CS2R R8, SRZ ;  /* 0x0000000000087805 */ /* 0x000fe4000001ff00 */
[----:B------:R-:W-:-:S07]  /*01c0*/  ISETP.NE.AND P0, PT, R12, RZ, PT ;  /* 0x000000ff0c00720c */ /* 0x000fce0003f05270 */
[----:B------:R-:W-:Y:S06]  /*01d0*/  @!P1 BRA `(.L_x_35) ;  /* 0x0000000400389947 */ /* 0x000fec0003800000 */
[----:B------:R-:W-:Y:S01]  /*01e0*/  IADD3 R10, P1, PT, R29, 0x7, RZ ;  /* 0x000000071d0a7810 */ /* 0x000fe20007f3e0ff */
[----:B------:R-:W-:Y:S01]  /*01f0*/  HFMA2 R9, -RZ, RZ, 0, 0 ;  /* 0x00000000ff097431 */ /* 0x000fe200000001ff */
[----:B------:R-:W-:Y:S01]  /*0200*/  LOP3.LUT R8, R4, 0x7ffffff0, RZ, 0xc0, !PT ;  /* 0x7ffffff004087812 */ /* 0x000fe200078ec0ff */
[----:B------:R-:W1:Y:S02]  /*0210*/  LDCU UR5, c[0x0][0x39c] ;  /* 0x00007380ff0577ac */ /* 0x000e640008000800 */
[----:B------:R-:W-:Y:S02]  /*0220*/  IMAD.X R11, RZ, RZ, R30, P1 ;  /* 0x000000ffff0b7224 */ /* 0x000fe400008e061e */
[----:B------:R-:W-:Y:S01]  /*0230*/  IMAD.MOV R7, RZ, RZ, -R8 ;  /* 0x000000ffff077224 */ /* 0x000fe200078e0a08 */
[----:B------:R-:W-:-:S06]  /*0240*/  UMOV UR4, 0x1 ;  /* 0x0000000100047882 */ /* 0x000fcc0000000000 */
.L_x_36:
[----:B------:R-:W-:Y:S01]  /*0250*/  IMAD.MOV.U32 R4, RZ, RZ, R10 ;  /* 0x000000ffff047224 */ /* 0x000fe200078e000a */
[----:B------:R-:W-:-:S05]  /*0260*/  MOV R5, R11 ;  /* 0x0000000b00057202 */ /* 0x000fca0000000f00 */
[----:B------:R-:W2:Y:S02]  /*0270*/  LDG.E.S8 R10, desc[UR36][R4.64+-0x7] ;  /* 0xfffff924040a7981 */ /* 0x000ea4000c1e1300 */
[----:B--23--:R-:W-:-:S05]  /*0280*/  IMAD R9, R10, UR4, R9 ;  /* 0x000000040a097c24 */ /* 0x00cfca000f8e0209 */
[----:B------:R2:W-:Y:S04]  /*0290*/  STG.E desc[UR36][R36.64], R9 ;  /* 0x0000000924007986 */ /* 0x0005e8000c101924 */
[----:B------:R-:W3:Y:S01]  /*02a0*/  LDG.E.S8 R10, desc[UR36][R4.64+-0x6] ;  /* 0xfffffa24040a7981 */ /* 0x000ee2000c1e1300 */
[----:B-1----:R-:W-:-:S06]  /*02b0*/  UIMAD UR4, UR4, UR5, URZ ;  /* 0x00000005040472a4 */ /* 0x002fcc000f8e02ff */
[----:B---3--:R-:W-:-:S05]  /*02c0*/  IMAD R11, R10, UR4, R9 ;  /* 0x000000040a0b7c24 */ /* 0x008fca000f8e0209 */
[----:B------:R1:W-:Y:S04]  /*02d0*/  STG.E desc[UR36][R36.64], R11 ;  /* 0x0000000b24007986 */ /* 0x0003e8000c101924 */
[----:B------:R-:W3:Y:S01]  /*02e0*/  LDG.E.S8 R10, desc[UR36][R4.64+-0x5] ;  /* 0xfffffb24040a7981 */ /* 0x000ee2000c1e1300 */
[----:B------:R-:W-:-:S06]  /*02f0*/  UIMAD UR4, UR4, UR5, URZ ;  /* 0x00000005040472a4 */ /* 0x000fcc000f8e02ff */
[----:B---3--:R-:W-:-:S05]  /*0300*/  IMAD R13, R10, UR4, R11 ;  /* 0x000000040a0d7c24 */ /* 0x008fca000f8e020b */
[----:B------:R3:W-:Y:S04]  /*0310*/  STG.E desc[UR36][R36.64], R13 ;  /* 0x0000000d24007986 */ /* 0x0007e8000c101924 */
[----:B------:R-:W2:Y:S01]  /*0320*/  LDG.E.S8 R10, desc[UR36][R4.64+-0x4] ;  /* 0xfffffc24040a7981 */ /* 0x000ea2000c1e1300 */
[----:B------:R-:W-:-:S06]  /*0330*/  UIMAD UR4, UR4, UR5, URZ ;  /* 0x00000005040472a4 */ /* 0x000fcc000f8e02ff */
[----:B--2---:R-:W-:-:S05]  /*0340*/  IMAD R9, R10, UR4, R13 ;  /* 0x000000040a097c24 */ /* 0x004fca000f8e020d */
[----:B------:R2:W-:Y:S04]  /*0350*/  STG.E desc[UR36][R36.64], R9 ;  /* 0x0000000924007986 */ /* 0x0005e8000c101924 */
[----:B------:R-:W1:Y:S01]  /*0360*/  LDG.E.S8 R10, desc[UR36][R4.64+-0x3] ;  /* 0xfffffd24040a7981 */ /* 0x000e62000c1e1300 */
[----:B------:R-:W-:-:S06]  /*0370*/  UIMAD UR4, UR4, UR5, URZ ;  /* 0x00000005040472a4 */ /* 0x000fcc000f8e02ff */
[----:B-1----:R-:W-:-:S05]  /*0380*/  IMAD R11, R10, UR4, R9 ;  /* 0x000000040a0b7c24 */ /* 0x002fca000f8e0209 */
        /* <DEDUP_REMOVED lines=42> */
[----:B------:R-:W-:Y:S01]  /*0630*/  UIMAD UR4, UR4, UR5, URZ ;  /* 0x00000005040472a4 */ /* 0x000fe2000f8e02ff */
[----:B------:R-:W-:-:S05]  /*0640*/  VIADD R7, R7, 0x10 ;  /* 0x0000001007077836 */ /* 0x000fca0000000000 */
[----:B------:R-:W-:Y:S01]  /*0650*/  ISETP.NE.AND P1, PT, R7, RZ, PT ;  /* 0x000000ff0700720c */ /* 0x000fe20003f25270 */
[----:B--2---:R-:W-:Y:S01]  /*0660*/  IMAD R9, R10, UR4, R13 ;  /* 0x000000040a097c24 */ /* 0x004fe2000f8e020d */
[----:B------:R-:W-:Y:S01]  /*0670*/  IADD3 R10, P2, PT, R4, 0x10, RZ ;  /* 0x00000010040a7810 */ /* 0x000fe20007f5e0ff */
[----:B------:R-:W-:-:S03]  /*0680*/  UIMAD UR4, UR4, UR5, URZ ;  /* 0x00000005040472a4 */ /* 0x000fc6000f8e02ff */
[----:B------:R3:W-:Y:S01]  /*0690*/  STG.E desc[UR36][R36.64], R9 ;  /* 0x0000000924007986 */ /* 0x0007e2000c101924 */
[----:B-1----:R-:W-:-:S06]  /*06a0*/  IMAD.X R11, RZ, RZ, R5, P2 ;  /* 0x000000ffff0b7224 */ /* 0x002fcc00010e0605 */
[----:B------:R-:W-:Y:S05]  /*06b0*/  @P1 BRA `(.L_x_36) ;  /* 0xfffffff800e41947 */ /* 0x000fea000383ffff */
.L_x_35:
[----:B------:R-:W-:Y:S05]  /*06c0*/  @!P0 BRA `(.L_x_34) ;  /* 0x00000004004c8947 */ /* 0x000fea0003800000 */
[----:B------:R-:W1:Y:S01]  /*06d0*/  LDCU UR5, c[0x0][0x398] ;  /* 0x00007300ff0577ac */ /* 0x000e620008000800 */
[----:B------:R-:W-:Y:S01]  /*06e0*/  ISETP.GE.U32.AND P0, PT, R12, 0x8, PT ;  /* 0x000000080c00780c */ /* 0x000fe20003f06070 */
[----:B-1----:R-:W-:-:S04]  /*06f0*/  ULOP3.LUT UR7, UR5, 0x7, URZ, 0xc0, !UPT ;  /* 0x0000000705077892 */ /* 0x002fc8000f8ec0ff */
[----:B------:R-:W-:-:S08]  /*0700*/  UISETP.NE.AND UP0, UPT, UR7, URZ, UPT ;  /* 0x000000ff0700728c */ /* 0x000fd0000bf05270 */
[----:B------:R-:W-:Y:S05]  /*0710*/  @!P0 BRA `(.L_x_37) ;  /* 0x0000000000908947 */ /* 0x000fea0003800000 */
[----:B------:R-:W-:Y:S01]  /*0720*/  IADD3 R4, P0, PT, R8, R29, RZ ;  /* 0x0000001d08047210 */ /* 0x000fe20007f1e0ff */
[----:B------:R-:W1:Y:S03]  /*0730*/  LDCU UR6, c[0x0][0x39c] ;  /* 0x00007380ff0677ac */ /* 0x000e660008000800 */
[----:B------:R-:W-:-:S05]  /*0740*/  IADD3.X R5, PT, PT, RZ, R30, RZ, P0, !PT ;  /* 0x0000001eff057210 */ /* 0x000fca00007fe4ff */
[----:B------:R-:W3:Y:S02]  /*0750*/  LDG.E.S8 R10, desc[UR36][R4.64] ;  /* 0x00000024040a7981 */ /* 0x000ee4000c1e1300 */
[----:B---3--:R-:W-:-:S05]  /*0760*/  IMAD R9, R10, UR4, R9 ;  /* 0x000000040a097c24 */ /* 0x008fca000f8e0209 */
        /* <DEDUP_REMOVED lines=28> */
[----:B--2---:R-:W-:Y:S01]  /*0930*/  IMAD R9, R10, UR4, R13 ;  /* 0x000000040a097c24 */ /* 0x004fe2000f8e020d */
[----:B------:R-:W-:-:S04]  /*0940*/  UIMAD UR4, UR4, UR6, URZ ;  /* 0x00000006040472a4 */ /* 0x000fc8000f8e02ff */
[----:B------:R1:W-:Y:S08]  /*0950*/  STG.E desc[UR36][R36.64], R9 ;  /* 0x0000000924007986 */ /* 0x0003f0000c101924 */
.L_x_37:
[----:B------:R-:W-:Y:S05]  /*0960*/  BRA.U !UP0, `(.L_x_34) ;  /* 0x0000000108a47547 */ /* 0x000fea000b800000 */
[----:B------:R-:W-:Y:S02]  /*0970*/  UISETP.GE.U32.AND UP0, UPT, UR7, 0x4, UPT ;  /* 0x000000040700788c */ /* 0x000fe4000bf06070 */
[----:B------:R-:W-:-:S04]  /*0980*/  ULOP3.LUT UR5, UR5, 0x3, URZ, 0xc0, !UPT ;  /* 0x0000000305057892 */ /* 0x000fc8000f8ec0ff */
[----:B------:R-:W-:-:S03]  /*0990*/  UISETP.NE.AND UP1, UPT, UR5, URZ, UPT ;  /* 0x000000ff0500728c */ /* 0x000fc6000bf25270 */
[----:B------:R-:W-:Y:S08]  /*09a0*/  BRA.U !UP0, `(.L_x_38) ;  /* 0x0000000108507547 */ /* 0x000ff0000b800000 */
[----:B------:R-:W-:Y:S01]  /*09b0*/  IADD3 R4, P0, PT, R8, R29, RZ ;  /* 0x0000001d08047210 */ /* 0x000fe20007f1e0ff */
[----:B------:R-:W2:Y:S04]  /*09c0*/  LDCU UR6, c[0x0][0x39c] ;  /* 0x00007380ff0677ac */ /* 0x000ea80008000800 */
[----:B------:R-:W-:-:S05]  /*09d0*/  IMAD.X R5, RZ, RZ, R30, P0 ;  /* 0x000000ffff057224 */ /* 0x000fca00000e061e */
[----:B------:R-:W1:Y:S02]  /*09e0*/  LDG.E.S8 R10, desc[UR36][R4.64] ;  /* 0x00000024040a7981 */ /* 0x000e64000c1e1300 */
[----:B-1-3--:R-:W-:-:S05]  /*09f0*/  IMAD R9, R10, UR4, R9 ;  /* 0x000000040a097c24 */ /* 0x00afca000f8e0209 */
[----:B------:R1:W-:Y:S04]  /*0a00*/  STG.E desc[UR36][R36.64], R9 ;  /* 0x0000000924007986 */ /* 0x0003e8000c101924 */
[----:B------:R-:W3:Y:S01]  /*0a10*/  LDG.E.S8 R10, desc[UR36][R4.64+0x1] ;  /* 0x00000124040a7981 */ /* 0x000ee2000c1e1300 */
[----:B--2---:R-:W-:-:S06]  /*0a20*/  UIMAD UR4, UR4, UR6, URZ ;  /* 0x00000006040472a4 */ /* 0x004fcc000f8e02ff */
[----:B---3--:R-:W-:-:S05]  /*0a30*/  IMAD R7, R10, UR4, R9 ;  /* 0x000000040a077c24 */ /* 0x008fca000f8e0209 */
[----:B------:R2:W-:Y:S04]  /*0a40*/  STG.E desc[UR36][R36.64], R7 ;  /* 0x0000000724007986 */ /* 0x0005e8000c101924 */
[----:B------:R-:W3:Y:S01]  /*0a50*/  LDG.E.S8 R10, desc[UR36][R4.64+0x2] ;  /* 0x00000224040a7981 */ /* 0x000ee2000c1e1300 */
[----:B------:R-:W-:-:S06]  /*0a60*/  UIMAD UR4, UR4, UR6, URZ ;  /* 0x00000006040472a4 */ /* 0x000fcc000f8e02ff */
[----:B---3--:R-:W-:-:S05]  /*0a70*/  IMAD R11, R10, UR4, R7 ;  /* 0x000000040a0b7c24 */ /* 0x008fca000f8e0207 */
[----:B------:R2:W-:Y:S04]  /*0a80*/  STG.E desc[UR36][R36.64], R11 ;  /* 0x0000000b24007986 */ /* 0x0005e8000c101924 */
[----:B------:R-:W1:Y:S01]  /*0a90*/  LDG.E.S8 R10, desc[UR36][R4.64+0x3] ;  /* 0x00000324040a7981 */ /* 0x000e62000c1e1300 */
[----:B------:R-:W-:Y:S01]  /*0aa0*/  UIMAD UR4, UR4, UR6, URZ ;  /* 0x00000006040472a4 */ /* 0x000fe2000f8e02ff */
[----:B------:R-:W-:-:S05]  /*0ab0*/  IADD3 R8, PT, PT, R8, 0x4, RZ ;  /* 0x0000000408087810 */ /* 0x000fca0007ffe0ff */
[----:B-1----:R-:W-:Y:S01]  /*0ac0*/  IMAD R9, R10, UR4, R11 ;  /* 0x000000040a097c24 */ /* 0x002fe2000f8e020b */
[----:B------:R-:W-:-:S04]  /*0ad0*/  UIMAD UR4, UR4, UR6, URZ ;  /* 0x00000006040472a4 */ /* 0x000fc8000f8e02ff */
[----:B------:R2:W-:Y:S08]  /*0ae0*/  STG.E desc[UR36][R36.64], R9 ;  /* 0x0000000924007986 */ /* 0x0005f0000c101924 */
.L_x_38:
[----:B------:R-:W-:Y:S05]  /*0af0*/  BRA.U !UP1, `(.L_x_34) ;  /* 0x0000000109407547 */ /* 0x000fea000b800000 */
[----:B------:R-:W4:Y:S01]  /*0b00*/  LDCU.64 UR6, c[0x0][0x380] ;  /* 0x00007000ff0677ac */ /* 0x000f220008000a00 */
[----:B------:R-:W0:Y:S01]  /*0b10*/  LDCU UR8, c[0x0][0x39c] ;  /* 0x00007380ff0877ac */ /* 0x000e220008000800 */
[----:B------:R-:W-:Y:S01]  /*0b20*/  UIADD3 UR5, UPT, UPT, -UR5, URZ, URZ ;  /* 0x000000ff05057290 */ /* 0x000fe2000fffe1ff */
[----:B----4-:R-:W-:-:S04]  /*0b30*/  IADD3 R3, P0, P1, R3, UR6, R8 ;  /* 0x0000000603037c10 */ /* 0x010fc8000f91e008 */
[----:B0-----:R-:W-:-:S09]  /*0b40*/  IADD3.X R6, PT, PT, R6, UR7, RZ, P0, P1 ;  /* 0x0000000706067c10 */ /* 0x001fd200087e24ff */
.L_x_39:
[----:B------:R-:W-:Y:S02]  /*0b50*/  IMAD.MOV.U32 R4, RZ, RZ, R3 ;  /* 0x000000ffff047224 */ /* 0x000fe400078e0003 */
[----:B------:R-:W-:-:S05]  /*0b60*/  IMAD.MOV.U32 R5, RZ, RZ, R6 ;  /* 0x000000ffff057224 */ /* 0x000fca00078e0006 */
[----:B------:R-:W1:Y:S01]  /*0b70*/  LDG.E.S8 R4, desc[UR36][R4.64] ;  /* 0x0000002404047981 */ /* 0x000e62000c1e1300 */
[----:B------:R-:W-:Y:S01]  /*0b80*/  UIADD3 UR5, UPT, UPT, UR5, 0x1, URZ ;  /* 0x0000000105057890 */ /* 0x000fe2000fffe0ff */
[----:B------:R-:W-:-:S03]  /*0b90*/  IADD3 R3, P0, PT, R3, 0x1, RZ ;  /* 0x0000000103037810 */ /* 0x000fc60007f1e0ff */
[----:B------:R-:W-:Y:S01]  /*0ba0*/  UISETP.NE.AND UP0, UPT, UR5, URZ, UPT ;  /* 0x000000ff0500728c */ /* 0x000fe2000bf05270 */
[----:B------:R-:W-:Y:S01]  /*0bb0*/  IADD3.X R6, PT, PT, RZ, R6, RZ, P0, !PT ;  /* 0x00000006ff067210 */ /* 0x000fe200007fe4ff */
[----:B-1234-:R-:W-:Y:S01]  /*0bc0*/  IMAD R9, R4, UR4, R9 ;  /* 0x0000000404097c24 */ /* 0x01efe2000f8e0209 */
[----:B------:R-:W-:-:S04]  /*0bd0*/  UIMAD UR4, UR4, UR8, URZ ;  /* 0x00000008040472a4 */ /* 0x000fc8000f8e02ff */
[----:B------:R4:W-:Y:S02]  /*0be0*/  STG.E desc[UR36][R36.64], R9 ;  /* 0x0000000924007986 */ /* 0x0009e4000c101924 */
[----:B------:R-:W-:Y:S06]  /*0bf0*/  BRA.U UP0, `(.L_x_39) ;  /* 0xfffffffd00d47547 */ /* 0x000fec000b83ffff */
.L_x_34:
[----:B------:R-:W-:-:S13]  /*0c00*/  ISETP.GE.AND P0, PT, R28, 0x1, PT ;  /* 0x000000011c00780c */ /* 0x000fda0003f06270 */
[----:B------:R-:W-:Y:S05]  /*0c10*/  @!P0 EXIT ;  /* 0x000000000000894d */ /* 0x000fea0003800000 */
[----:B------:R-:W5:Y:S01]  /*0c20*/  LDCU UR4, c[0x0][0x398] ;  /* 0x00007300ff0477ac */ /* 0x000f620008000800 */
[----:B------:R-:W-:Y:S01]  /*0c30*/  IMAD.MOV.U32 R27, RZ, RZ, 0x1 ;  /* 0x00000001ff1b7424 */ /* 0x000fe200078e00ff */
[----:B------:R-:W5:Y:S02]  /*0c40*/  LDCU UR5, c[0x0][0x388] ;  /* 0x00007100ff0577ac */ /* 0x000f640008000800 */
[----:B-----5:R-:W-:-:S04]  /*0c50*/  UIADD3 UR4, UPT, UPT, -UR5, UR4, URZ ;  /* 0x0000000405047290 */ /* 0x020fc8000fffe1ff */
[----:B------:R-:W-:-:S09]  /*0c60*/  UISETP.GT.U32.AND UP0, UPT, UR4, -0x8, UPT ;  /* 0xfffffff80400788c */ /* 0x000fd2000bf04070 */
[----:B------:R-:W-:Y:S05]  /*0c70*/  BRA.U UP0, `(.L_x_40) ;  /* 0x00000015008c7547 */ /* 0x000fea000b800000 */
[----:B01234-:R-:W0:Y:S01]  /*0c80*/  LDC.64 R36, c[0x0][0x390] ;  /* 0x0000e400ff247b82 */ /* 0x01fe220000000a00 */
[----:B------:R-:W-:Y:S01]  /*0c90*/  LOP3.LUT R33, R28, 0x7ffffff8, RZ, 0xc0, !PT ;  /* 0x7ffffff81c217812 */ /* 0x000fe200078ec0ff */
[----:B------:R-:W-:Y:S01]  /*0ca0*/  BSSY.RECONVERGENT B6, `(.L_x_41) ;  /* 0x000015f000067945 */ /* 0x000fe20003800200 */
[----:B------:R-:W-:Y:S01]  /*0cb0*/  IMAD.MOV.U32 R32, RZ, RZ, RZ ;  /* 0x000000ffff207224 */ /* 0x000fe200078e00ff */
[----:B------:R-:W1:Y:S01]  /*0cc0*/  LDCU UR40, c[0x0][0x3a0] ;  /* 0x00007400ff2877ac */ /* 0x000e620008000800 */
[----:B------:R-:W-:Y:S01]  /*0cd0*/  IADD3 R33, PT, PT, -R33, RZ, RZ ;  /* 0x000000ff21217210 */ /* 0x000fe20007ffe1ff */
[----:B------:R-:W2:Y:S01]  /*0ce0*/  LDCU UR41, c[0x0][0x388] ;  /* 0x00007100ff2977ac */ /* 0x000ea20008000800 */
[----:B------:R-:W3:Y:S01]  /*0cf0*/  LDCU.64 UR38, c[0x0][0x380] ;  /* 0x00007000ff2677ac */ /* 0x000ee20008000a00 */
[----:B0-----:R-:W-:-:S03]  /*0d00*/  IMAD.WIDE R36, R0, 0x4, R36 ;  /* 0x0000000400247825 */ /* 0x001fc600078e0224 */
[----:B------:R-:W-:-:S05]  /*0d10*/  IADD3 R24, P0, PT, R36, 0x10, RZ ;  /* 0x0000001024187810 */ /* 0x000fca0007f1e0ff */
[----:B-123--:R-:W-:-:S08]  /*0d20*/  IMAD.X R25, RZ, RZ, R37, P0 ;  /* 0x000000ffff197224 */ /* 0x00efd000000e0625 */
.L_x_50:
[----:B------:R-:W-:-:S04]  /*0d30*/  VIADD R3, R32, 0x1 ;  /* 0x0000000120037836 */ /* 0x000fc80000000000 */
[C---:B------:R-:W-:Y:S01]  /*0d40*/  IMAD.WIDE R18, R3.reuse, 0x4, R36 ;  /* 0x0000000403127825 */ /* 0x040fe200078e0224 */
[----:B------:R-:W-:-:S04]  /*0d50*/  IADD3 R16, P0, PT, R3, R29, RZ ;  /* 0x0000001d03107210 */ /* 0x000fc80007f1e0ff */
[----:B------:R-:W-:Y:S01]  /*0d60*/  LEA.HI.X.SX32 R17, R3, R30, 0x1, P0 ;  /* 0x0000001e03117211 */ /* 0x000fe200000f0eff */
[----:B------:R-:W2:Y:S04]  /*0d70*/  LDG.E R7, desc[UR36][R18.64+-0x4] ;  /* 0xfffffc2412077981 */ /* 0x000ea8000c1e1900 */
[----:B------:R-:W2:Y:S01]  /*0d80*/  LDG.E.S8 R8, desc[UR36][R16.64+-0x1] ;  /* 0xffffff2410087981 */ /* 0x000ea2000c1e1300 */
[----:B------:R-:W0:Y:S02]  /*0d90*/  S2R R0, SR_TID.X ;  /* 0x0000000000007919 */ /* 0x000e240000002100 */
[----:B0-----:R-:W-:Y:S01]  /*0da0*/  IMAD R22, R0, UR41, RZ ;  /* 0x0000002900167c24 */ /* 0x001fe2000f8e02ff */
[----:B------:R-:W-:-:S04]  /*0db0*/  SHF.R.S32.HI R0, RZ, 0x1f, R31 ;  /* 0x0000001fff007819 */ /* 0x000fc8000001141f */
[--C-:B------:R-:W-:Y:S02]  /*0dc0*/  SHF.R.S32.HI R3, RZ, 0x1f, R22.reuse ;  /* 0x0000001fff037819 */ /* 0x100fe40000011416 */
[----:B------:R-:W-:-:S04]  /*0dd0*/  IADD3 R22, P0, P1, R31, UR38, R22 ;  /* 0x000000261f167c10 */ /* 0x000fc8000f91e016 */
[----:B------:R-:W-:Y:S02]  /*0de0*/  IADD3.X R23, PT, PT, R0, UR39, R3, P0, P1 ;  /* 0x0000002700177c10 */ /* 0x000fe400087e2403 */
[----:B------:R-:W0:Y:S03]  /*0df0*/  LDC R3, c[0x0][0x39c] ;  /* 0x0000e700ff037b82 */ /* 0x000e260000000800 */
[----:B------:R-:W3:Y:S01]  /*0e00*/  LDG.E.S8 R0, desc[UR36][R22.64] ;  /* 0x0000002416007981 */ /* 0x000ee2000c1e1300 */
[----:B------:R-:W1:Y:S01]  /*0e10*/  LDCU UR4, c[0x0][0x2f8] ;  /* 0x00005f00ff0477ac */ /* 0x000e620008000800 */
[----:B------:R-:W-:Y:S01]  /*0e20*/  VIADD R33, R33, 0x8 ;  /* 0x0000000821217836 */ /* 0x000fe20000000000 */
[----:B-1----:R-:W-:Y:S01]  /*0e30*/  IADD3 R27, PT, PT, R2, -UR4, RZ ;  /* 0x80000004021b7c10 */ /* 0x002fe2000fffe0ff */
[----:B------:R-:W1:Y:S01]  /*0e40*/  LDCU.64 UR4, c[0x4][0x8] ;  /* 0x01000100ff0477ac */ /* 0x000e620008000a00 */
[----:B0-----:R-:W-:-:S04]  /*0e50*/  IABS R6, R3 ;  /* 0x0000000300067213 */ /* 0x001fc80000000000 */
[----:B------:R-:W0:Y:S08]  /*0e60*/  I2F.RP R9, R6 ;  /* 0x0000000600097306 */ /* 0x000e300000209400 */
[----:B0-----:R-:W0:Y:S02]  /*0e70*/  MUFU.RCP R9, R9 ;  /* 0x0000000900097308 */ /* 0x001e240000001000 */
[----:B0-----:R-:W-:-:S06]  /*0e80*/  IADD3 R4, PT, PT, R9, 0xffffffe, RZ ;  /* 0x0ffffffe09047810 */ /* 0x001fcc0007ffe0ff */
[----:B------:R0:W4:Y:S02]  /*0e90*/  F2I.FTZ.U32.TRUNC.NTZ R5, R4 ;  /* 0x0000000400057305 */ /* 0x000124000021f000 */
[----:B0-----:R-:W-:Y:S02]  /*0ea0*/  IMAD.MOV.U32 R4, RZ, RZ, RZ ;  /* 0x000000ffff047224 */ /* 0x001fe400078e00ff */
[----:B----4-:R-:W-:-:S04]  /*0eb0*/  IMAD.MOV R11, RZ, RZ, -R5 ;  /* 0x000000ffff0b7224 */ /* 0x010fc800078e0a05 */
[----:B------:R-:W-:-:S04]  /*0ec0*/  IMAD R11, R11, R6, RZ ;  /* 0x000000060b0b7224 */ /* 0x000fc800078e02ff */
[----:B------:R-:W-:-:S04]  /*0ed0*/  IMAD.HI.U32 R5, R5, R11, R4 ;  /* 0x0000000b05057227 */ /* 0x000fc800078e0004 */
[----:B-1----:R-:W-:Y:S01]  /*0ee0*/  IMAD.U32 R4, RZ, RZ, UR4 ;  /* 0x00000004ff047e24 */ /* 0x002fe2000f8e00ff */
[----:B--2---:R-:W-:-:S04]  /*0ef0*/  IADD3 R8, PT, PT, R7, -R8, RZ ;  /* 0x8000000807087210 */ /* 0x004fc80007ffe0ff */
[----:B------:R-:W-:Y:S02]  /*0f00*/  IABS R7, R8 ;  /* 0x0000000800077213 */ /* 0x000fe40000000000 */
[----:B------:R-:W-:-:S03]  /*0f10*/  LOP3.LUT R8, R8, R3, RZ, 0x3c, !PT ;  /* 0x0000000308087212 */ /* 0x000fc600078e3cff */
[----:B------:R-:W-:Y:S01]  /*0f20*/  IMAD.HI.U32 R5, R5, R7, RZ ;  /* 0x0000000705057227 */ /* 0x000fe200078e00ff */
[----:B------:R-:W-:Y:S02]  /*0f30*/  ISETP.GE.AND P2, PT, R8, RZ, PT ;  /* 0x000000ff0800720c */ /* 0x000fe40003f46270 */
[----:B------:R-:W-:Y:S01]  /*0f40*/  MOV R8, 0x0 ;  /* 0x0000000000087802 */ /* 0x000fe20000000f00 */
[----:B------:R-:W-:-:S04]  /*0f50*/  IMAD.MOV R9, RZ, RZ, -R5 ;  /* 0x000000ffff097224 */ /* 0x000fc800078e0a05 */
[C---:B------:R-:W-:Y:S02]  /*0f60*/  IMAD R7, R6.reuse, R9, R7 ;  /* 0x0000000906077224 */ /* 0x040fe400078e0207 */
[----:B------:R-:W0:Y:S03]  /*0f70*/  LDC.64 R8, c[0x4][R8] ;  /* 0x0100000008087b82 */ /* 0x000e260000000a00 */
[----:B------:R-:W-:-:S13]  /*0f80*/  ISETP.GT.U32.AND P1, PT, R6, R7, PT ;  /* 0x000000070600720c */ /* 0x000fda0003f24070 */
[----:B------:R-:W-:Y:S01]  /*0f90*/  @!P1 IMAD.IADD R7, R7, 0x1, -R6 ;  /* 0x0000000107079824 */ /* 0x000fe200078e0a06 */
[----:B------:R-:W-:Y:S02]  /*0fa0*/  @!P1 IADD3 R5, PT, PT, R5, 0x1, RZ ;  /* 0x0000000105059810 */ /* 0x000fe40007ffe0ff */
[----:B------:R-:W-:Y:S02]  /*0fb0*/  ISETP.NE.AND P1, PT, R3, RZ, PT ;  /* 0x000000ff0300720c */ /* 0x000fe40003f25270 */
[----:B------:R-:W-:Y:S01]  /*0fc0*/  ISETP.GE.U32.AND P0, PT, R7, R6, PT ;  /* 0x000000060700720c */ /* 0x000fe20003f06070 */
[----:B------:R-:W-:Y:S02]  /*0fd0*/  IMAD.MOV.U32 R6, RZ, RZ, R2 ;  /* 0x000000ffff067224 */ /* 0x000fe400078e0002 */
[----:B------:R-:W-:-:S10]  /*0fe0*/  IMAD.MOV.U32 R7, RZ, RZ, R26 ;  /* 0x000000ffff077224 */ /* 0x000fd400078e001a */
[----:B------:R-:W-:Y:S01]  /*0ff0*/  @P0 VIADD R5, R5, 0x1 ;  /* 0x0000000105050836 */ /* 0x000fe20000000000 */
[----:B------:R-:W-:-:S03]  /*1000*/  ISETP.NE.AND P0, PT, R33, RZ, PT ;  /* 0x000000ff2100720c */ /* 0x000fc60003f05270 */
[----:B------:R-:W-:Y:S01]  /*1010*/  @!P2 IMAD.MOV R5, RZ, RZ, -R5 ;  /* 0x000000ffff05a224 */ /* 0x000fe200078e0a05 */
[----:B------:R-:W-:Y:S02]  /*1020*/  @!P1 LOP3.LUT R5, RZ, R3, RZ, 0x33, !PT ;  /* 0x00000003ff059212 */ /* 0x000fe400078e33ff */
[----:B------:R-:W-:-:S03]  /*1030*/  P2R R34, PR, RZ, 0x1 ;  /* 0x00000001ff227803 */ /* 0x000fc60000000000 */
[----:B---3--:R-:W-:Y:S01]  /*1040*/  IMAD R0, R0, UR40, R5 ;  /* 0x0000002800007c24 */ /* 0x008fe2000f8e0205 */
[----:B------:R-:W-:-:S04]  /*1050*/  MOV R5, UR5 ;  /* 0x0000000500057c02 */ /* 0x000fc80008000f00 */
[----:B------:R1:W-:Y:S04]  /*1060*/  STG.E desc[UR36][R24.64+-0xc], R0 ;  /* 0xfffff40018007986 */ /* 0x0003e8000c101924 */
[----:B0-----:R1:W-:Y:S02]  /*1070*/  STL [R27], R0 ;  /* 0x000000001b007387 */ /* 0x0013e40000100800 */
[----:B------:R-:W-:-:S07]  /*1080*/  LEPC R20, `(.L_x_42) ;  /* 0x000000001014794e */ /* 0x000fce0000000000 */
[----:B-1----:R-:W-:Y:S05]  /*1090*/  CALL.ABS.NOINC R8 ;  /* 0x0000000008007343 */ /* 0x002fea0003c00000 */
.L_x_42:
[----:B------:R-:W2:Y:S01]  /*10a0*/  LDG.E R7, desc[UR36][R18.64] ;  /* 0x0000002412077981 */ /* 0x000ea2000c1e1900 */
[----:B------:R-:W0:Y:S03]  /*10b0*/  LDC R3, c[0x0][0x39c] ;  /* 0x0000e700ff037b82 */ /* 0x000e260000000800 */
[----:B------:R-:W2:Y:S04]  /*10c0*/  LDG.E.S8 R8, desc[UR36][R16.64] ;  /* 0x0000002410087981 */ /* 0x000ea8000c1e1300 */
[----:B------:R-:W3:Y:S01]  /*10d0*/  LDG.E.S8 R0, desc[UR36][R22.64+0x1] ;  /* 0x0000012416007981 */ /* 0x000ee2000c1e1300 */
[----:B------:R-:W-:Y:S01]  /*10e0*/  IMAD.MOV.U32 R4, RZ, RZ, RZ ;  /* 0x000000ffff047224 */ /* 0x000fe200078e00ff */
[----:B------:R-:W1:Y:S01]  /*10f0*/  LDCU.64 UR4, c[0x4][0x8] ;  /* 0x01000100ff0477ac */ /* 0x000e620008000a00 */
[----:B0-----:R-:W-:-:S04]  /*1100*/  IABS R6, R3 ;  /* 0x0000000300067213 */ /* 0x001fc80000000000 */
[----:B------:R-:W0:Y:S08]  /*1110*/  I2F.RP R9, R6 ;  /* 0x0000000600097306 */ /* 0x000e300000209400 */
[----:B0-----:R-:W0:Y:S02]  /*1120*/  MUFU.RCP R9, R9 ;  /* 0x0000000900097308 */ /* 0x001e240000001000 */
[----:B0-----:R-:W-:-:S06]  /*1130*/  IADD3 R10, PT, PT, R9, 0xffffffe, RZ ;  /* 0x0ffffffe090a7810 */ /* 0x001fcc0007ffe0ff */
[----:B------:R-:W0:Y:S02]  /*1140*/  F2I.FTZ.U32.TRUNC.NTZ R5, R10 ;  /* 0x0000000a00057305 */ /* 0x000e24000021f000 */
[----:B0-----:R-:W-:-:S04]  /*1150*/  IMAD.MOV R11, RZ, RZ, -R5 ;  /* 0x000000ffff0b7224 */ /* 0x001fc800078e0a05 */
[----:B------:R-:W-:-:S04]  /*1160*/  IMAD R11, R11, R6, RZ ;  /* 0x000000060b0b7224 */ /* 0x000fc800078e02ff */
[----:B------:R-:W-:Y:S01]  /*1170*/  IMAD.HI.U32 R4, R5, R11, R4 ;  /* 0x0000000b05047227 */ /* 0x000fe200078e0004 */
[----:B--2---:R-:W-:-:S04]  /*1180*/  IADD3 R8, PT, PT, R7, -R8, RZ ;  /* 0x8000000807087210 */ /* 0x004fc80007ffe0ff */
[----:B------:R-:W-:Y:S02]  /*1190*/  IABS R5, R8 ;  /* 0x0000000800057213 */ /* 0x000fe40000000000 */
[----:B------:R-:W-:-:S03]  /*11a0*/  LOP3.LUT R8, R8, R3, RZ, 0x3c, !PT ;  /* 0x0000000308087212 */ /* 0x000fc600078e3cff */
[----:B------:R-:W-:Y:S01]  /*11b0*/  IMAD.HI.U32 R4, R4, R5, RZ ;  /* 0x0000000504047227 */ /* 0x000fe200078e00ff */
[----:B------:R-:W-:Y:S02]  /*11c0*/  ISETP.GE.AND P0, PT, R8, RZ, PT ;  /* 0x000000ff0800720c */ /* 0x000fe40003f06270 */
[----:B------:R-:W-:Y:S01]  /*11d0*/  MOV R8, 0x0 ;  /* 0x0000000000087802 */ /* 0x000fe20000000f00 */
[----:B------:R-:W-:-:S04]  /*11e0*/  IMAD.MOV R7, RZ, RZ, -R4 ;  /* 0x000000ffff077224 */ /* 0x000fc800078e0a04 */
[----:B------:R-:W-:Y:S01]  /*11f0*/  IMAD R5, R6, R7, R5 ;  /* 0x0000000706057224 */ /* 0x000fe200078e0205 */
[----:B------:R-:W0:Y:S01]  /*1200*/  LDC.64 R8, c[0x4][R8] ;  /* 0x0100000008087b82 */ /* 0x000e220000000a00 */
[----:B------:R-:W-:-:S03]  /*1210*/  MOV R7, R26 ;  /* 0x0000001a00077202 */ /* 0x000fc60000000f00 */
[----:B------:R-:W-:-:S13]  /*1220*/  ISETP.GT.U32.AND P2, PT, R6, R5, PT ;  /* 0x000000050600720c */ /* 0x000fda0003f44070 */
[----:B------:R-:W-:Y:S01]  /*1230*/  @!P2 IMAD.IADD R5, R5, 0x1, -R6 ;  /* 0x000000010505a824 */ /* 0x000fe200078e0a06 */
[----:B------:R-:W-:Y:S02]  /*1240*/  @!P2 IADD3 R4, PT, PT, R4, 0x1, RZ ;  /* 0x000000010404a810 */ /* 0x000fe40007ffe0ff */
[----:B------:R-:W-:Y:S02]  /*1250*/  ISETP.NE.AND P2, PT, R3, RZ, PT ;  /* 0x000000ff0300720c */ /* 0x000fe40003f45270 */
[----:B------:R-:W-:Y:S01]  /*1260*/  ISETP.GE.U32.AND P1, PT, R5, R6, PT ;  /* 0x000000060500720c */ /* 0x000fe20003f26070 */
[----:B-1----:R-:W-:Y:S02]  /*1270*/  IMAD.U32 R5, RZ, RZ, UR5 ;  /* 0x00000005ff057e24 */ /* 0x002fe4000f8e00ff */
[----:B------:R-:W-:-:S10]  /*1280*/  IMAD.MOV.U32 R6, RZ, RZ, R2 ;  /* 0x000000ffff067224 */ /* 0x000fd400078e0002 */
[----:B------:R-:W-:-:S04]  /*1290*/  @P1 VIADD R4, R4, 0x1 ;  /* 0x0000000104041836 */ /* 0x000fc80000000000 */
[----:B------:R-:W-:Y:S01]  /*12a0*/  @!P0 IMAD.MOV R4, RZ, RZ, -R4 ;  /* 0x000000ffff048224 */ /* 0x000fe200078e0a04 */
[----:B------:R-:W-:-:S05]  /*12b0*/  @!P2 LOP3.LUT R4, RZ, R3, RZ, 0x33, !PT ;  /* 0x00000003ff04a212 */ /* 0x000fca00078e33ff */
[----:B---3--:R-:W-:Y:S01]  /*12c0*/  IMAD R0, R0, UR40, R4 ;  /* 0x0000002800007c24 */ /* 0x008fe2000f8e0204 */
[----:B------:R-:W-:-:S04]  /*12d0*/  MOV R4, UR4 ;  /* 0x0000000400047c02 */ /* 0x000fc80008000f00 */
[----:B------:R1:W-:Y:S04]  /*12e0*/  STG.E desc[UR36][R24.64+-0x8], R0 ;  /* 0xfffff80018007986 */ /* 0x0003e8000c101924 */
[----:B0-----:R1:W-:Y:S02]  /*12f0*/  STL [R27], R0 ;  /* 0x000000001b007387 */ /* 0x0013e40000100800 */
[----:B------:R-:W-:-:S07]  /*1300*/  LEPC R20, `(.L_x_43) ;  /* 0x000000001014794e */ /* 0x000fce0000000000 */
[----:B-1----:R-:W-:Y:S05]  /*1310*/  CALL.ABS.NOINC R8 ;  /* 0x0000000008007343 */ /* 0x002fea0003c00000 */
.L_x_43:
[----:B------:R-:W2:Y:S01]  /*1320*/  LDG.E R7, desc[UR36][R18.64+0x4] ;  /* 0x0000042412077981 */ /* 0x000ea2000c1e1900 */
[----:B------:R-:W0:Y:S03]  /*1330*/  LDC R3, c[0x0][0x39c] ;  /* 0x0000e700ff037b82 */ /* 0x000e260000000800 */
[----:B------:R-:W2:Y:S04]  /*1340*/  LDG.E.S8 R8, desc[UR36][R16.64+0x1] ;  /* 0x0000012410087981 */ /* 0x000ea8000c1e1300 */
[----:B------:R-:W3:Y:S01]  /*1350*/  LDG.E.S8 R0, desc[UR36][R22.64+0x2] ;  /* 0x0000022416007981 */ /* 0x000ee2000c1e1300 */
[----:B------:R-:W-:Y:S01]  /*1360*/  HFMA2 R4, -RZ, RZ, 0, 0 ;  /* 0x00000000ff047431 */ /* 0x000fe200000001ff */
[----:B------:R-:W1:Y:S01]  /*1370*/  LDCU.64 UR4, c[0x4][0x8] ;  /* 0x01000100ff0477ac */ /* 0x000e620008000a00 */
[----:B0-----:R-:W-:-:S04]  /*1380*/  IABS R6, R3 ;  /* 0x0000000300067213 */ /* 0x001fc80000000000 */
[----:B------:R-:W0:Y:S08]  /*1390*/  I2F.RP R9, R6 ;  /* 0x0000000600097306 */ /* 0x000e300000209400 */
[----:B0-----:R-:W0:Y:S02]  /*13a0*/  MUFU.RCP R9, R9 ;  /* 0x0000000900097308 */ /* 0x001e240000001000 */
[----:B0-----:R-:W-:-:S06]  /*13b0*/  VIADD R10, R9, 0xffffffe ;  /* 0x0ffffffe090a7836 */ /* 0x001fcc0000000000 */
[----:B------:R-:W0:Y:S02]  /*13c0*/  F2I.FTZ.U32.TRUNC.NTZ R5, R10 ;  /* 0x0000000a00057305 */ /* 0x000e24000021f000 */
[----:B0-----:R-:W-:-:S04]  /*13d0*/  IMAD.MOV R11, RZ, RZ, -R5 ;  /* 0x000000ffff0b7224 */ /* 0x001fc800078e0a05 */
[----:B------:R-:W-:-:S04]  /*13e0*/  IMAD R11, R11, R6, RZ ;  /* 0x000000060b0b7224 */ /* 0x000fc800078e02ff */
[----:B------:R-:W-:-:S04]  /*13f0*/  IMAD.HI.U32 R4, R5, R11, R4 ;  /* 0x0000000b05047227 */ /* 0x000fc800078e0004 */
[----:B--2---:R-:W-:-:S05]  /*1400*/  IMAD.IADD R8, R7, 0x1, -R8 ;  /* 0x0000000107087824 */ /* 0x004fca00078e0a08 */
        /* <DEDUP_REMOVED lines=8> */
[----:B------:R-:W-:-:S03]  /*1490*/  IMAD.MOV.U32 R7, RZ, RZ, R26 ;  /* 0x000000ffff077224 */ /* 0x000fc600078e001a */
[----:B------:R-:W-:-:S13]  /*14a0*/  ISETP.GT.U32.AND P2, PT, R6, R5, PT ;  /* 0x000000050600720c */ /* 0x000fda0003f44070 */
[-C--:B------:R-:W-:Y:S01]  /*14b0*/  @!P2 IADD3 R5, PT, PT, R5, -R6.reuse, RZ ;  /* 0x800000060505a210 */ /* 0x080fe20007ffe0ff */
[----:B------:R-:W-:Y:S01]  /*14c0*/  @!P2 VIADD R4, R4, 0x1 ;  /* 0x000000010404a836 */ /* 0x000fe20000000000 */
[----:B------:R-:W-:Y:S02]  /*14d0*/  ISETP.NE.AND P2, PT, R3, RZ, PT ;  /* 0x000000ff0300720c */ /* 0x000fe40003f45270 */
[----:B------:R-:W-:Y:S01]  /*14e0*/  ISETP.GE.U32.AND P1, PT, R5, R6, PT ;  /* 0x000000060500720c */ /* 0x000fe20003f26070 */
[----:B-1----:R-:W-:Y:S01]  /*14f0*/  IMAD.U32 R5, RZ, RZ, UR5 ;  /* 0x00000005ff057e24 */ /* 0x002fe2000f8e00ff */
[----:B------:R-:W-:-:S11]  /*1500*/  MOV R6, R2 ;  /* 0x0000000200067202 */ /* 0x000fd60000000f00 */
[----:B------:R-:W-:-:S05]  /*1510*/  @P1 VIADD R4, R4, 0x1 ;  /* 0x0000000104041836 */ /* 0x000fca0000000000 */
[----:B------:R-:W-:Y:S02]  /*1520*/  @!P0 IADD3 R4, PT, PT, -R4, RZ, RZ ;  /* 0x000000ff04048210 */ /* 0x000fe40007ffe1ff */
[----:B------:R-:W-:-:S05]  /*1530*/  @!P2 LOP3.LUT R4, RZ, R3, RZ, 0x33, !PT ;  /* 0x00000003ff04a212 */ /* 0x000fca00078e33ff */
[----:B---3--:R-:W-:Y:S02]  /*1540*/  IMAD R0, R0, UR40, R4 ;  /* 0x0000002800007c24 */ /* 0x008fe4000f8e0204 */
[----:B------:R-:W-:-:S03]  /*1550*/  IMAD.U32 R4, RZ, RZ, UR4 ;  /* 0x00000004ff047e24 */ /* 0x000fc6000f8e00ff */
[----:B------:R1:W-:Y:S04]  /*1560*/  STG.E desc[UR36][R24.64+-0x4], R0 ;  /* 0xfffffc0018007986 */ /* 0x0003e8000c101924 */
[----:B0-----:R1:W-:Y:S02]  /*1570*/  STL [R27], R0 ;  /* 0x000000001b007387 */ /* 0x0013e40000100800 */
[----:B------:R-:W-:-:S07]  /*1580*/  LEPC R20, `(.L_x_44) ;  /* 0x000000001014794e */ /* 0x000fce0000000000 */
[----:B-1----:R-:W-:Y:S05]  /*1590*/  CALL.ABS.NOINC R8 ;  /* 0x0000000008007343 */ /* 0x002fea0003c00000 */
.L_x_44:
        /* <DEDUP_REMOVED lines=9> */
[----:B0-----:R-:W-:-:S06]  /*1630*/  VIADD R10, R9, 0xffffffe ;  /* 0x0ffffffe090a7836 */ /* 0x001fcc0000000000 */
[----:B------:R-:W0:Y:S02]  /*1640*/  F2I.FTZ.U32.TRUNC.NTZ R5, R10 ;  /* 0x0000000a00057305 */ /* 0x000e24000021f000 */
[----:B0-----:R-:W-:-:S05]  /*1650*/  IADD3 R11, PT, PT, RZ, -R5, RZ ;  /* 0x80000005ff0b7210 */ /* 0x001fca0007ffe0ff */
[----:B------:R-:W-:-:S04]  /*1660*/  IMAD R11, R11, R6, RZ ;  /* 0x000000060b0b7224 */ /* 0x000fc800078e02ff */
[----:B------:R-:W-:-:S04]  /*1670*/  IMAD.HI.U32 R4, R5, R11, R4 ;  /* 0x0000000b05047227 */ /* 0x000fc800078e0004 */
[----:B--2---:R-:W-:-:S05]  /*1680*/  IMAD.IADD R8, R7, 0x1, -R8 ;  /* 0x0000000107087824 */ /* 0x004fca00078e0a08 */
[----:B------:R-:W-:Y:S02]  /*1690*/  IABS R5, R8 ;  /* 0x0000000800057213 */ /* 0x000fe40000000000 */
[----:B------:R-:W-:-:S03]  /*16a0*/  LOP3.LUT R8, R8, R3, RZ, 0x3c, !PT ;  /* 0x0000000308087212 */ /* 0x000fc600078e3cff */
[----:B------:R-:W-:Y:S01]  /*16b0*/  IMAD.HI.U32 R4, R4, R5, RZ ;  /* 0x0000000504047227 */ /* 0x000fe200078e00ff */
[----:B------:R-:W-:Y:S02]  /*16c0*/  ISETP.GE.AND P0, PT, R8, RZ, PT ;  /* 0x000000ff0800720c */ /* 0x000fe40003f06270 */
[----:B------:R-:W-:Y:S02]  /*16d0*/  MOV R8, 0x0 ;  /* 0x0000000000087802 */ /* 0x000fe40000000f00 */
[----:B------:R-:W-:-:S04]  /*16e0*/  IADD3 R7, PT, PT, -R4, RZ, RZ ;  /* 0x000000ff04077210 */ /* 0x000fc80007ffe1ff */
[----:B------:R-:W0:Y:S01]  /*16f0*/  LDC.64 R8, c[0x4][R8] ;  /* 0x0100000008087b82 */ /* 0x000e220000000a00 */
[----:B------:R-:W-:Y:S02]  /*1700*/  IMAD R5, R6, R7, R5 ;  /* 0x0000000706057224 */ /* 0x000fe400078e0205 */
[----:B------:R-:W-:-:S03]  /*1710*/  IMAD.MOV.U32 R7, RZ, RZ, R26 ;  /* 0x000000ffff077224 */ /* 0x000fc600078e001a */
[----:B------:R-:W-:-:S13]  /*1720*/  ISETP.GT.U32.AND P2, PT, R6, R5, PT ;  /* 0x000000050600720c */ /* 0x000fda0003f44070 */
[----:B------:R-:W-:Y:S02]  /*1730*/  @!P2 IMAD.IADD R5, R5, 0x1, -R6 ;  /* 0x000000010505a824 */ /* 0x000fe400078e0a06 */
[----:B------:R-:W-:Y:S01]  /*1740*/  @!P2 VIADD R4, R4, 0x1 ;  /* 0x000000010404a836 */ /* 0x000fe20000000000 */
[----:B------:R-:W-:Y:S02]  /*1750*/  ISETP.NE.AND P2, PT, R3, RZ, PT ;  /* 0x000000ff0300720c */ /* 0x000fe40003f45270 */
[----:B------:R-:W-:Y:S01]  /*1760*/  ISETP.GE.U32.AND P1, PT, R5, R6, PT ;  /* 0x000000060500720c */ /* 0x000fe20003f26070 */
[----:B------:R-:W-:Y:S01]  /*1770*/  IMAD.MOV.U32 R6, RZ, RZ, R2 ;  /* 0x000000ffff067224 */ /* 0x000fe200078e0002 */
[----:B-1----:R-:W-:-:S11]  /*1780*/  MOV R5, UR5 ;  /* 0x0000000500057c02 */ /* 0x002fd60008000f00 */
[----:B------:R-:W-:-:S05]  /*1790*/  @P1 IADD3 R4, PT, PT, R4, 0x1, RZ ;  /* 0x0000000104041810 */ /* 0x000fca0007ffe0ff */
[----:B------:R-:W-:Y:S01]  /*17a0*/  @!P0 IMAD.MOV R4, RZ, RZ, -R4 ;  /* 0x000000ffff048224 */ /* 0x000fe200078e0a04 */
[----:B------:R-:W-:-:S05]  /*17b0*/  @!P2 LOP3.LUT R4, RZ, R3, RZ, 0x33, !PT ;  /* 0x00000003ff04a212 */ /* 0x000fca00078e33ff */
[----:B---3--:R-:W-:Y:S02]  /*17c0*/  IMAD R0, R0, UR40, R4 ;  /* 0x0000002800007c24 */ /* 0x008fe4000f8e0204 */
[----:B------:R-:W-:-:S03]  /*17d0*/  IMAD.U32 R4, RZ, RZ, UR4 ;  /* 0x00000004ff047e24 */ /* 0x000fc6000f8e00ff */
[----:B------:R1:W-:Y:S04]  /*17e0*/  STG.E desc[UR36][R24.64], R0 ;  /* 0x0000000018007986 */ /* 0x0003e8000c101924 */
[----:B0-----:R1:W-:Y:S02]  /*17f0*/  STL [R27], R0 ;  /* 0x000000001b007387 */ /* 0x0013e40000100800 */
[----:B------:R-:W-:-:S07]  /*1800*/  LEPC R20, `(.L_x_45) ;  /* 0x000000001014794e */ /* 0x000fce0000000000 */
[----:B-1----:R-:W-:Y:S05]  /*1810*/  CALL.ABS.NOINC R8 ;  /* 0x0000000008007343 */ /* 0x002fea0003c00000 */
.L_x_45:
        /* <DEDUP_REMOVED lines=40> */
.L_x_46:
        /* <DEDUP_REMOVED lines=40> */
.L_x_47:
        /* <DEDUP_REMOVED lines=40> */
.L_x_48:
        /* <DEDUP_REMOVED lines=13> */
[----:B------:R-:W-:-:S04]  /*2070*/  IMAD.HI.U32 R4, R5, R3, R4 ;  /* 0x0000000305047227 */ /* 0x000fc800078e0004 */
[----:B-1----:R-:W-:Y:S02]  /*2080*/  IMAD.U32 R5, RZ, RZ, UR5 ;  /* 0x00000005ff057e24 */ /* 0x002fe4000f8e00ff */
[----:B--2---:R-:W-:-:S05]  /*2090*/  IMAD.IADD R17, R18, 0x1, -R17 ;  /* 0x0000000112117824 */ /* 0x004fca00078e0a11 */
[----:B------:R-:W-:Y:S02]  /*20a0*/  IABS R7, R17 ;  /* 0x0000001100077213 */ /* 0x000fe40000000000 */
[----:B------:R-:W-:-:S03]  /*20b0*/  LOP3.LUT R17, R17, R6, RZ, 0x3c, !PT ;  /* 0x0000000611117212 */ /* 0x000fc600078e3cff */
[----:B------:R-:W-:Y:S01]  /*20c0*/  IMAD.MOV.U32 R3, RZ, RZ, R7 ;  /* 0x000000ffff037224 */ /* 0x000fe200078e0007 */
[----:B------:R-:W-:Y:S01]  /*20d0*/  ISETP.GE.AND P0, PT, R17, RZ, PT ;  /* 0x000000ff1100720c */ /* 0x000fe20003f06270 */
[----:B------:R-:W-:Y:S02]  /*20e0*/  IMAD.MOV.U32 R7, RZ, RZ, R26 ;  /* 0x000000ffff077224 */ /* 0x000fe400078e001a */
[----:B------:R-:W-:-:S04]  /*20f0*/  IMAD.HI.U32 R0, R4, R3, RZ ;  /* 0x0000000304007227 */ /* 0x000fc800078e00ff */
[----:B------:R-:W-:-:S04]  /*2100*/  IMAD.MOV R4, RZ, RZ, -R0 ;  /* 0x000000ffff047224 */ /* 0x000fc800078e0a00 */
[----:B------:R-:W-:Y:S02]  /*2110*/  IMAD R3, R8, R4, R3 ;  /* 0x0000000408037224 */ /* 0x000fe400078e0203 */
[----:B------:R-:W-:-:S03]  /*2120*/  IMAD.U32 R4, RZ, RZ, UR4 ;  /* 0x00000004ff047e24 */ /* 0x000fc6000f8e00ff */
[----:B------:R-:W-:-:S13]  /*2130*/  ISETP.GT.U32.AND P2, PT, R8, R3, PT ;  /* 0x000000030800720c */ /* 0x000fda0003f44070 */
[-C--:B------:R-:W-:Y:S01]  /*2140*/  @!P2 IADD3 R3, PT, PT, R3, -R8.reuse, RZ ;  /* 0x800000080303a210 */ /* 0x080fe20007ffe0ff */
[----:B------:R-:W-:Y:S01]  /*2150*/  @!P2 VIADD R0, R0, 0x1 ;  /* 0x000000010000a836 */ /* 0x000fe20000000000 */
[----:B------:R-:W-:Y:S02]  /*2160*/  ISETP.NE.AND P2, PT, R6, RZ, PT ;  /* 0x000000ff0600720c */ /* 0x000fe40003f45270 */
[----:B------:R-:W-:Y:S02]  /*2170*/  ISETP.GE.U32.AND P1, PT, R3, R8, PT ;  /* 0x000000080300720c */ /* 0x000fe40003f26070 */
[----:B------:R-:W-:-:S06]  /*2180*/  MOV R8, 0x0 ;  /* 0x0000000000087802 */ /* 0x000fcc0000000f00 */
[----:B------:R-:W0:Y:S05]  /*2190*/  LDC.64 R8, c[0x4][R8] ;  /* 0x0100000008087b82 */ /* 0x000e2a0000000a00 */
[----:B------:R-:W-:-:S05]  /*21a0*/  @P1 VIADD R0, R0, 0x1 ;  /* 0x0000000100001836 */ /* 0x000fca0000000000 */
[----:B------:R-:W-:Y:S02]  /*21b0*/  @!P0 IADD3 R0, PT, PT, -R0, RZ, RZ ;  /* 0x000000ff00008210 */ /* 0x000fe40007ffe1ff */
[----:B------:R-:W-:Y:S02]  /*21c0*/  @!P2 LOP3.LUT R0, RZ, R6, RZ, 0x33, !PT ;  /* 0x00000006ff00a212 */ /* 0x000fe400078e33ff */
[----:B------:R-:W-:-:S03]  /*21d0*/  MOV R6, R2 ;  /* 0x0000000200067202 */ /* 0x000fc60000000f00 */
[----:B---3--:R-:W-:-:S05]  /*21e0*/  IMAD R0, R23, UR40, R0 ;  /* 0x0000002817007c24 */ /* 0x008fca000f8e0200 */
[----:B------:R1:W-:Y:S04]  /*21f0*/  STL [R27], R0 ;  /* 0x000000001b007387 */ /* 0x0003e80000100800 */
[----:B------:R1:W-:Y:S02]  /*2200*/  STG.E desc[UR36][R24.64+0x10], R0 ;  /* 0x0000100018007986 */ /* 0x0003e4000c101924 */
[----:B------:R-:W-:-:S07]  /*2210*/  LEPC R20, `(.L_x_49) ;  /* 0x000000001014794e */ /* 0x000fce0000000000 */
[----:B01----:R-:W-:Y:S05]  /*2220*/  CALL.ABS.NOINC R8 ;  /* 0x0000000008007343 */ /* 0x003fea0003c00000 */
.L_x_49:
[----:B------:R-:W-:Y:S01]  /*2230*/  ISETP.NE.AND P6, PT, R34, RZ, PT ;  /* 0x000000ff2200720c */ /* 0x000fe20003fc5270 */
[----:B------:R-:W-:Y:S01]  /*2240*/  VIADD R32, R32, 0x8 ;  /* 0x0000000820207836 */ /* 0x000fe20000000000 */
[----:B------:R-:W-:Y:S02]  /*2250*/  IADD3 R24, P0, PT, R24, 0x20, RZ ;  /* 0x0000002018187810 */ /* 0x000fe40007f1e0ff */
[----:B------:R-:W-:-:S03]  /*2260*/  IADD3 R31, PT, PT, R31, 0x8, RZ ;  /* 0x000000081f1f7810 */ /* 0x000fc60007ffe0ff */
[----:B------:R-:W-:-:S06]  /*2270*/  IMAD.X R25, RZ, RZ, R25, P0 ;  /* 0x000000ffff197224 */ /* 0x000fcc00000e0619 */
[----:B------:R-:W-:Y:S05]  /*2280*/  @P6 BRA `(.L_x_50) ;  /* 0xffffffe800a86947 */ /* 0x000fea000383ffff */
[----:B------:R-:W-:Y:S05]  /*2290*/  BSYNC.RECONVERGENT B6 ;  /* 0x0000000000067941 */ /* 0x000fea0003800200 */
.L_x_41:
[----:B------:R-:W-:-:S07]  /*22a0*/  VIADD R27, R32, 0x1 ;  /* 0x00000001201b7836 */ /* 0x000fce0000000000 */
.L_x_40:
[----:B------:R-:W-:-:S13]  /*22b0*/  LOP3.LUT P0, R0, R28, 0x7, RZ, 0xc0, !PT ;  /* 0x000000071c007812 */ /* 0x000fda000780c0ff */
[----:B------:R-:W-:Y:S05]  /*22c0*/  @!P0 EXIT ;  /* 0x000000000000894d */ /* 0x000fea0003800000 */
[----:B------:R-:W5:Y:S01]  /*22d0*/  LDC R32, c[0x0][0x398] ;  /* 0x0000e600ff207b82 */ /* 0x000f620000000800 */
[----:B------:R-:W-:Y:S02]  /*22e0*/  ISETP.GE.U32.AND P0, PT, R0, 0x4, PT ;  /* 0x000000040000780c */ /* 0x000fe40003f06070 */
[----:B------:R-:W-:Y:S02]  /*22f0*/  LOP3.LUT R31, R28, 0x3, RZ, 0xc0, !PT ;  /* 0x000000031c1f7812 */ /* 0x000fe400078ec0ff */
[----:B-----5:R-:W-:-:S09]  /*2300*/  IADD3 R32, PT, PT, R32, -0x1, RZ ;  /* 0xffffffff20207810 */ /* 0x020fd20007ffe0ff */
[----:B------:R-:W-:Y:S05]  /*2310*/  @!P0 BRA `(.L_x_51) ;  /* 0x0000000800c88947 */ /* 0x000fea0003800000 */
[C---:B------:R-:W-:Y:S01]  /*2320*/  IADD3 R18, P0, PT, R27.reuse, R29, RZ ;  /* 0x0000001d1b127210 */ /* 0x040fe20007f1e0ff */
[C---:B------:R-:W-:Y:S01]  /*2330*/  IMAD.WIDE R22, R27.reuse, 0x4, R36 ;  /* 0x000000041b167825 */ /* 0x040fe200078e0224 */
[----:B------:R-:W5:Y:S01]  /*2340*/  LDC R3, c[0x0][0x39c] ;  /* 0x0000e700ff037b82 */ /* 0x000f620000000800 */
[----:B------:R-:W0:Y:S01]  /*2350*/  LDCU UR4, c[0x0][0x3a0] ;  /* 0x00007400ff0477ac */ /* 0x000e220008000800 */
[C---:B------:R-:W-:Y:S02]  /*2360*/  LEA.HI.X.SX32 R19, R27.reuse, R30, 0x1, P0 ;  /* 0x0000001e1b137211 */ /* 0x040fe400000f0eff */
[----:B------:R-:W3:Y:S04]  /*2370*/  LDG.E R4, desc[UR36][R22.64+-0x4] ;  /* 0xfffffc2416047981 */ /* 0x000ee8000c1e1900 */
[----:B-12---:R-:W2:Y:S01]  /*2380*/  LDG.E.S8 R7, desc[UR36][R18.64+-0x1] ;  /* 0xffffff2412077981 */ /* 0x006ea2000c1e1300 */
[----:B------:R-:W-:-:S05]  /*2390*/  IMAD.IADD R0, R27, 0x1, R32 ;  /* 0x000000011b007824 */ /* 0x000fca00078e0220 */
[----:B------:R-:W-:-:S04]  /*23a0*/  IADD3 R24, P0, PT, R0, R29, RZ ;  /* 0x0000001d00187210 */ /* 0x000fc80007f1e0ff */
[----:B------:R-:W-:-:S05]  /*23b0*/  LEA.HI.X.SX32 R25, R0, R30, 0x1, P0 ;  /* 0x0000001e00197211 */ /* 0x000fca00000f0eff */
[----:B------:R-:W0:Y:S01]  /*23c0*/  LDG.E.S8 R0, desc[UR36][R24.64] ;  /* 0x0000002418007981 */ /* 0x000e22000c1e1300 */
[----:B-----5:R-:W-:Y:S01]  /*23d0*/  IABS R10, R3 ;  /* 0x00000003000a7213 */ /* 0x020fe20000000000 */
[----:B------:R-:W-:-:S03]  /*23e0*/  IMAD.WIDE.U32 R16, R27, 0x4, R36 ;  /* 0x000000041b107825 */ /* 0x000fc600078e0024 */
[----:B------:R-:W1:Y:S08]  /*23f0*/  I2F.RP R8, R10 ;  /* 0x0000000a00087306 */ /* 0x000e700000209400 */
[----:B-1----:R-:W3:Y:S02]  /*2400*/  MUFU.RCP R8, R8 ;  /* 0x0000000800087308 */ /* 0x002ee40000001000 */
[----:B---34-:R-:W-:-:S06]  /*2410*/  VIADD R9, R8, 0xffffffe ;  /* 0x0ffffffe08097836 */ /* 0x018fcc0000000000 */
[----:B------:R-:W1:Y:S02]  /*2420*/  F2I.FTZ.U32.TRUNC.NTZ R5, R9 ;  /* 0x0000000900057305 */ /* 0x000e64000021f000 */
[----:B-1----:R-:W-:Y:S01]  /*2430*/  IADD3 R11, PT, PT, RZ, -R5, RZ ;  /* 0x80000005ff0b7210 */ /* 0x002fe20007ffe0ff */
[----:B--2---:R-:W-:-:S04]  /*2440*/  IMAD.IADD R6, R4, 0x1, -R7 ;  /* 0x0000000104067824 */ /* 0x004fc800078e0a07 */
[----:B------:R-:W-:Y:S02]  /*2450*/  IMAD R7, R11, R10, RZ ;  /* 0x0000000a0b077224 */ /* 0x000fe400078e02ff */
[----:B------:R-:W-:Y:S01]  /*2460*/  IMAD.MOV.U32 R4, RZ, RZ, RZ ;  /* 0x000000ffff047224 */ /* 0x000fe200078e00ff */
[----:B------:R-:W-:Y:S02]  /*2470*/  IABS R11, R6 ;  /* 0x00000006000b7213 */ /* 0x000fe40000000000 */
[----:B------:R-:W-:Y:S01]  /*2480*/  LOP3.LUT R6, R6, R3, RZ, 0x3c, !PT ;  /* 0x0000000306067212 */ /* 0x000fe200078e3cff */
[----:B------:R-:W-:Y:S01]  /*2490*/  IMAD.HI.U32 R4, R5, R7, R4 ;  /* 0x0000000705047227 */ /* 0x000fe200078e0004 */
[----:B------:R-:W-:Y:S02]  /*24a0*/  MOV R5, R11 ;  /* 0x0000000b00057202 */ /* 0x000fe40000000f00 */
[----:B------:R-:W-:Y:S01]  /*24b0*/  ISETP.GE.AND P2, PT, R6, RZ, PT ;  /* 0x000000ff0600720c */ /* 0x000fe20003f46270 */
[----:B------:R-:W-:Y:S01]  /*24c0*/  IMAD.MOV.U32 R6, RZ, RZ, R2 ;  /* 0x000000ffff067224 */ /* 0x000fe200078e0002 */
[----:B------:R-:W-:Y:S01]  /*24d0*/  MOV R7, R26 ;  /* 0x0000001a00077202 */ /* 0x000fe20000000f00 */
[----:B------:R-:W-:-:S04]  /*24e0*/  IMAD.HI.U32 R4, R4, R5, RZ ;  /* 0x0000000504047227 */ /* 0x000fc800078e00ff */
[----:B------:R-:W-:-:S04]  /*24f0*/  IMAD.MOV R8, RZ, RZ, -R4 ;  /* 0x000000ffff087224 */ /* 0x000fc800078e0a04 */
[----:B------:R-:W-:Y:S01]  /*2500*/  IMAD R5, R10, R8, R5 ;  /* 0x000000080a057224 */ /* 0x000fe200078e0205 */
[----:B------:R-:W-:-:S04]  /*2510*/  MOV R8, 0x0 ;  /* 0x0000000000087802 */ /* 0x000fc80000000f00 */
[----:B------:R-:W-:Y:S02]  /*2520*/  ISETP.GT.U32.AND P1, PT, R10, R5, PT ;  /* 0x000000050a00720c */ /* 0x000fe40003f24070 */
[----:B------:R-:W1:Y:S11]  /*2530*/  LDC.64 R8, c[0x4][R8] ;  /* 0x0100000008087b82 */ /* 0x000e760000000a00 */
[----:B------:R-:W-:Y:S01]  /*2540*/  @!P1 IMAD.IADD R5, R5, 0x1, -R10 ;  /* 0x0000000105059824 */ /* 0x000fe200078e0a0a */
[----:B------:R-:W-:-:S02]  /*2550*/  @!P1 IADD3 R4, PT, PT, R4, 0x1, RZ ;  /* 0x0000000104049810 */ /* 0x000fc40007ffe0ff */
[----:B------:R-:W-:Y:S02]  /*2560*/  ISETP.NE.AND P1, PT, R3, RZ, PT ;  /* 0x000000ff0300720c */ /* 0x000fe40003f25270 */
[----:B------:R-:W-:-:S13]  /*2570*/  ISETP.GE.U32.AND P0, PT, R5, R10, PT ;  /* 0x0000000a0500720c */ /* 0x000fda0003f06070 */
[----:B------:R-:W-:-:S04]  /*2580*/  @P0 VIADD R4, R4, 0x1 ;  /* 0x0000000104040836 */ /* 0x000fc80000000000 */
[----:B------:R-:W-:Y:S01]  /*2590*/  @!P2 IMAD.MOV R4, RZ, RZ, -R4 ;  /* 0x000000ffff04a224 */ /* 0x000fe200078e0a04 */
[----:B------:R-:W-:-:S05]  /*25a0*/  @!P1 LOP3.LUT R4, RZ, R3, RZ, 0x33, !PT ;  /* 0x00000003ff049212 */ /* 0x000fca00078e33ff */
[----:B0-----:R-:W-:Y:S01]  /*25b0*/  IMAD R0, R0, UR4, R4 ;  /* 0x0000000400007c24 */ /* 0x001fe2000f8e0204 */
[----:B------:R-:W0:Y:S04]  /*25c0*/  LDCU.64 UR4, c[0x4][0x8] ;  /* 0x01000100ff0477ac */ /* 0x000e280008000a00 */
[----:B------:R2:W-:Y:S04]  /*25d0*/  STL [R1], R0 ;  /* 0x0000000001007387 */ /* 0x0005e80000100800 */
[----:B------:R2:W-:Y:S01]  /*25e0*/  STG.E desc[UR36][R16.64], R0 ;  /* 0x0000000010007986 */ /* 0x0005e2000c101924 */
[----:B0-----:R-:W-:Y:S01]  /*25f0*/  MOV R4, UR4 ;  /* 0x0000000400047c02 */ /* 0x001fe20008000f00 */
[----:B-1----:R-:W-:-:S07]  /*2600*/  IMAD.U32 R5, RZ, RZ, UR5 ;  /* 0x00000005ff057e24 */ /* 0x002fce000f8e00ff */
[----:B------:R-:W-:-:S07]  /*2610*/  LEPC R20, `(.L_x_52) ;  /* 0x000000001014794e */ /* 0x000fce0000000000 */
[----:B--2---:R-:W-:Y:S05]  /*2620*/  CALL.ABS.NOINC R8 ;  /* 0x0000000008007343 */ /* 0x004fea0003c00000 */
.L_x_52:
[----:B------:R-:W2:Y:S01]  /*2630*/  LDG.E R7, desc[UR36][R22.64] ;  /* 0x0000002416077981 */ /* 0x000ea2000c1e1900 */
[----:B------:R-:W0:Y:S03]  /*2640*/  LDC R3, c[0x0][0x39c] ;  /* 0x0000e700ff037b82 */ /* 0x000e260000000800 */
[----:B------:R-:W2:Y:S04]  /*2650*/  LDG.E.S8 R8, desc[UR36][R18.64] ;  /* 0x0000002412087981 */ /* 0x000ea8000c1e1300 */
[----:B------:R-:W3:Y:S01]  /*2660*/  LDG.E.S8 R0, desc[UR36][R24.64+0x1] ;  /* 0x0000012418007981 */ /* 0x000ee2000c1e1300 */
[----:B------:R-:W-:Y:S01]  /*2670*/  HFMA2 R4, -RZ, RZ, 0, 0 ;  /* 0x00000000ff047431 */ /* 0x000fe200000001ff */
[----:B------:R-:W3:Y:S01]  /*2680*/  LDCU UR4, c[0x0][0x3a0] ;  /* 0x00007400ff0477ac */ /* 0x000ee20008000800 */
        /* <DEDUP_REMOVED lines=8> */
[----:B------:R-:W-:-:S04]  /*2710*/  VIADD R11, R27, 0x1 ;  /* 0x000000011b0b7836 */ /* 0x000fc80000000000 */
[----:B------:R-:W-:-:S04]  /*2720*/  IMAD.WIDE.U32 R10, R11, 0x4, R36 ;  /* 0x000000040b0a7825 */ /* 0x000fc800078e0024 */
        /* <DEDUP_REMOVED lines=15> */
[----:B------:R-:W-:-:S12]  /*2820*/  IMAD.MOV.U32 R6, RZ, RZ, R2 ;  /* 0x000000ffff067224 */ /* 0x000fd800078e0002 */
[----:B------:R-:W-:-:S05]  /*2830*/  @P0 VIADD R4, R4, 0x1 ;  /* 0x0000000104040836 */ /* 0x000fca0000000000 */
[----:B------:R-:W-:Y:S02]  /*2840*/  @!P2 IADD3 R4, PT, PT, -R4, RZ, RZ ;  /* 0x000000ff0404a210 */ /* 0x000fe40007ffe1ff */
[----:B------:R-:W-:-:S05]  /*2850*/  @!P1 LOP3.LUT R4, RZ, R3, RZ, 0x33, !PT ;  /* 0x00000003ff049212 */ /* 0x000fca00078e33ff */
[----:B---3--:R-:W-:Y:S01]  /*2860*/  IMAD R0, R0, UR4, R4 ;  /* 0x0000000400007c24 */ /* 0x008fe2000f8e0204 */
[----:B------:R-:W1:Y:S04]  /*2870*/  LDCU.64 UR4, c[0x4][0x8] ;  /* 0x01000100ff0477ac */ /* 0x000e680008000a00 */
[----:B------:R2:W-:Y:S04]  /*2880*/  STG.E desc[UR36][R10.64], R0 ;  /* 0x000000000a007986 */ /* 0x0005e8000c101924 */
[----:B------:R2:W-:Y:S01]  /*2890*/  STL [R1], R0 ;  /* 0x0000000001007387 */ /* 0x0005e20000100800 */
[----:B-1----:R-:W-:Y:S01]  /*28a0*/  IMAD.U32 R4, RZ, RZ, UR4 ;  /* 0x00000004ff047e24 */ /* 0x002fe2000f8e00ff */
[----:B0-2---:R-:W-:-:S07]  /*28b0*/  MOV R5, UR5 ;  /* 0x0000000500057c02 */ /* 0x005fce0008000f00 */
[----:B------:R-:W-:-:S07]  /*28c0*/  LEPC R20, `(.L_x_53) ;  /* 0x000000001014794e */ /* 0x000fce0000000000 */
[----:B------:R-:W-:Y:S05]  /*28d0*/  CALL.ABS.NOINC R8 ;  /* 0x0000000008007343 */ /* 0x000fea0003c00000 */
.L_x_53:
[----:B------:R-:W2:Y:S01]  /*28e0*/  LDG.E R7, desc[UR36][R22.64+0x4] ;  /* 0x0000042416077981 */ /* 0x000ea2000c1e1900 */
[----:B------:R-:W0:Y:S03]  /*28f0*/  LDC R3, c[0x0][0x39c] ;  /* 0x0000e700ff037b82 */ /* 0x000e260000000800 */
[----:B------:R-:W2:Y:S04]  /*2900*/  LDG.E.S8 R8, desc[UR36][R18.64+0x1] ;  /* 0x0000012412087981 */ /* 0x000ea8000c1e1300 */
[----:B------:R-:W3:Y:S01]  /*2910*/  LDG.E.S8 R0, desc[UR36][R24.64+0x2] ;  /* 0x0000022418007981 */ /* 0x000ee2000c1e1300 */
[----:B------:R-:W-:Y:S01]  /*2920*/  IMAD.MOV.U32 R4, RZ, RZ, RZ ;  /* 0x000000ffff047224 */ /* 0x000fe200078e00ff */
[----:B------:R-:W3:Y:S01]  /*2930*/  LDCU UR4, c[0x0][0x3a0] ;  /* 0x00007400ff0477ac */ /* 0x000ee20008000800 */
        /* <DEDUP_REMOVED lines=8> */
[----:B------:R-:W-:-:S05]  /*29c0*/  IADD3 R11, PT, PT, R27, 0x2, RZ ;  /* 0x000000021b0b7810 */ /* 0x000fca0007ffe0ff */
[----:B------:R-:W-:Y:S01]  /*29d0*/  IMAD.WIDE.U32 R10, R11, 0x4, R36 ;  /* 0x000000040b0a7825 */ /* 0x000fe200078e0024 */
        /* <DEDUP_REMOVED lines=11> */
[----:B------:R-:W-:Y:S01]  /*2a90*/  @!P1 IMAD.IADD R5, R5, 0x1, -R6 ;  /* 0x0000000105059824 */ /* 0x000fe200078e0a06 */
[----:B------:R-:W-:Y:S02]  /*2aa0*/  @!P1 IADD3 R4, PT, PT, R4, 0x1, RZ ;  /* 0x0000000104049810 */ /* 0x000fe40007ffe0ff */
[----:B------:R-:W-:Y:S02]  /*2ab0*/  ISETP.NE.AND P1, PT, R3, RZ, PT ;  /* 0x000000ff0300720c */ /* 0x000fe40003f25270 */
[----:B------:R-:W-:Y:S02]  /*2ac0*/  ISETP.GE.U32.AND P0, PT, R5, R6, PT ;  /* 0x000000060500720c */ /* 0x000fe40003f06070 */
[----:B------:R-:W-:-:S11]  /*2ad0*/  MOV R6, R2 ;  /* 0x0000000200067202 */ /* 0x000fd60000000f00 */
[----:B------:R-:W-:-:S04]  /*2ae0*/  @P0 VIADD R4, R4, 0x1 ;  /* 0x0000000104040836 */ /* 0x000fc80000000000 */
[----:B------:R-:W-:Y:S01]  /*2af0*/  @!P2 IMAD.MOV R4, RZ, RZ, -R4 ;  /* 0x000000ffff04a224 */ /* 0x000fe200078e0a04 */
[----:B------:R-:W-:-:S05]  /*2b00*/  @!P1 LOP3.LUT R4, RZ, R3, RZ, 0x33, !PT ;  /* 0x00000003ff049212 */ /* 0x000fca00078e33ff */
[----:B---3--:R-:W-:Y:S01]  /*2b10*/  IMAD R0, R0, UR4, R4 ;  /* 0x0000000400007c24 */ /* 0x008fe2000f8e0204 */
[----:B------:R-:W1:Y:S04]  /*2b20*/  LDCU.64 UR4, c[0x4][0x8] ;  /* 0x01000100ff0477ac */ /* 0x000e680008000a00 */
[----:B------:R2:W-:Y:S04]  /*2b30*/  STG.E desc[UR36][R10.64], R0 ;  /* 0x000000000a007986 */ /* 0x0005e8000c101924 */
[----:B------:R2:W-:Y:S01]  /*2b40*/  STL [R1], R0 ;  /* 0x0000000001007387 */ /* 0x0005e20000100800 */
[----:B-1----:R-:W-:-:S02]  /*2b50*/  IMAD.U32 R4, RZ, RZ, UR4 ;  /* 0x00000004ff047e24 */ /* 0x002fc4000f8e00ff */
[----:B0-2---:R-:W-:-:S07]  /*2b60*/  IMAD.U32 R5, RZ, RZ, UR5 ;  /* 0x00000005ff057e24 */ /* 0x005fce000f8e00ff */
[----:B------:R-:W-:-:S07]  /*2b70*/  LEPC R20, `(.L_x_54) ;  /* 0x000000001014794e */ /* 0x000fce0000000000 */
[----:B------:R-:W-:Y:S05]  /*2b80*/  CALL.ABS.NOINC R8 ;  /* 0x0000000008007343 */ /* 0x000fea0003c00000 */
.L_x_54:
        /* <DEDUP_REMOVED lines=16> */
[----:B------:R-:W-:Y:S02]  /*2c90*/  LOP3.LUT R19, R19, R6, RZ, 0x3c, !PT ;  /* 0x0000000613137212 */ /* 0x000fe400078e3cff */
[----:B------:R-:W-:Y:S02]  /*2ca0*/  MOV R3, R7 ;  /* 0x0000000700037202 */ /* 0x000fe40000000f00 */
[----:B------:R-:W-:Y:S02]  /*2cb0*/  ISETP.GE.AND P2, PT, R19, RZ, PT ;  /* 0x000000ff1300720c */ /* 0x000fe40003f46270 */
[----:B------:R-:W-:Y:S01]  /*2cc0*/  MOV R7, R26 ;  /* 0x0000001a00077202 */ /* 0x000fe20000000f00 */
[----:B------:R-:W-:-:S04]  /*2cd0*/  IMAD.HI.U32 R0, R4, R3, RZ ;  /* 0x0000000304007227 */ /* 0x000fc800078e00ff */
[----:B------:R-:W-:-:S04]  /*2ce0*/  IMAD.MOV R4, RZ, RZ, -R0 ;  /* 0x000000ffff047224 */ /* 0x000fc800078e0a00 */
[----:B------:R-:W-:-:S05]  /*2cf0*/  IMAD R3, R8, R4, R3 ;  /* 0x0000000408037224 */ /* 0x000fca00078e0203 */
[----:B------:R-:W-:-:S13]  /*2d00*/  ISETP.GT.U32.AND P1, PT, R8, R3, PT ;  /* 0x000000030800720c */ /* 0x000fda0003f24070 */
[----:B------:R-:W-:Y:S01]  /*2d10*/  @!P1 IMAD.IADD R3, R3, 0x1, -R8 ;  /* 0x0000000103039824 */ /* 0x000fe200078e0a08 */
[----:B------:R-:W-:Y:S02]  /*2d20*/  @!P1 IADD3 R0, PT, PT, R0, 0x1, RZ ;  /* 0x0000000100009810 */ /* 0x000fe40007ffe0ff */
[----:B------:R-:W-:Y:S02]  /*2d30*/  ISETP.NE.AND P1, PT, R6, RZ, PT ;  /* 0x000000ff0600720c */ /* 0x000fe40003f25270 */
[----:B------:R-:W-:Y:S02]  /*2d40*/  ISETP.GE.U32.AND P0, PT, R3, R8, PT ;  /* 0x000000080300720c */ /* 0x000fe40003f06070 */
[----:B------:R-:W-:-:S04]  /*2d50*/  MOV R3, 0x0 ;  /* 0x0000000000037802 */ /* 0x000fc80000000f00 */
[----:B------:R0:W1:Y:S07]  /*2d60*/  LDC.64 R8, c[0x4][R3] ;  /* 0x0100000003087b82 */ /* 0x00006e0000000a00 */
[----:B------:R-:W-:-:S04]  /*2d70*/  @P0 VIADD R0, R0, 0x1 ;  /* 0x0000000100000836 */ /* 0x000fc80000000000 */
[----:B------:R-:W-:Y:S01]  /*2d80*/  @!P2 IMAD.MOV R0, RZ, RZ, -R0 ;  /* 0x000000ffff00a224 */ /* 0x000fe200078e0a00 */
[----:B------:R-:W-:Y:S01]  /*2d90*/  @!P1 LOP3.LUT R0, RZ, R6, RZ, 0x33, !PT ;  /* 0x00000006ff009212 */ /* 0x000fe200078e33ff */
[----:B------:R-:W-:-:S04]  /*2da0*/  IMAD.MOV.U32 R6, RZ, RZ, R2 ;  /* 0x000000ffff067224 */ /* 0x000fc800078e0002 */
[----:B---3--:R-:W-:Y:S01]  /*2db0*/  IMAD R0, R25, UR4, R0 ;  /* 0x0000000419007c24 */ /* 0x008fe2000f8e0200 */
[----:B------:R-:W2:Y:S04]  /*2dc0*/  LDCU.64 UR4, c[0x4][0x8] ;  /* 0x01000100ff0477ac */ /* 0x000ea80008000a00 */
[----:B------:R0:W-:Y:S04]  /*2dd0*/  STG.E desc[UR36][R16.64+0xc], R0 ;  /* 0x00000c0010007986 */ /* 0x0001e8000c101924 */
[----:B------:R0:W-:Y:S01]  /*2de0*/  STL [R1], R0 ;  /* 0x0000000001007387 */ /* 0x0001e20000100800 */
[----:B--2---:R-:W-:Y:S01]  /*2df0*/  MOV R4, UR4 ;  /* 0x0000000400047c02 */ /* 0x004fe20008000f00 */
[----:B0-----:R-:W-:-:S07]  /*2e00*/  IMAD.U32 R5, RZ, RZ, UR5 ;  /* 0x00000005ff057e24 */ /* 0x001fce000f8e00ff */
[----:B------:R-:W-:-:S07]  /*2e10*/  LEPC R20, `(.L_x_55) ;  /* 0x000000001014794e */ /* 0x000fce0000000000 */
[----:B-1----:R-:W-:Y:S05]  /*2e20*/  CALL.ABS.NOINC R8 ;  /* 0x0000000008007343 */ /* 0x002fea0003c00000 */
.L_x_55:
[----:B------:R-:W-:-:S07]  /*2e30*/  VIADD R27, R27, 0x4 ;  /* 0x000000041b1b7836 */ /* 0x000fce0000000000 */
.L_x_51:
[----:B------:R-:W-:-:S13]  /*2e40*/  ISETP.NE.AND P0, PT, R31, RZ, PT ;  /* 0x000000ff1f00720c */ /* 0x000fda0003f05270 */
[----:B------:R-:W-:Y:S05]  /*2e50*/  @!P0 EXIT ;  /* 0x000000000000894d */ /* 0x000fea0003800000 */
[----:B------:R-:W-:-:S13]  /*2e60*/  ISETP.NE.AND P0, PT, R31, 0x1, PT ;  /* 0x000000011f00780c */ /* 0x000fda0003f05270 */
        /* <DEDUP_REMOVED lines=16> */
[----:B---34-:R-:W-:-:S06]  /*2f70*/  IADD3 R9, PT, PT, R8, 0xffffffe, RZ ;  /* 0x0ffffffe08097810 */ /* 0x018fcc0007ffe0ff */
[----:B------:R-:W1:Y:S02]  /*2f80*/  F2I.FTZ.U32.TRUNC.NTZ R5, R9 ;  /* 0x0000000900057305 */ /* 0x000e64000021f000 */
[----:B-1----:R-:W-:Y:S02]  /*2f90*/  IMAD.MOV R11, RZ, RZ, -R5 ;  /* 0x000000ffff0b7224 */ /* 0x002fe400078e0a05 */
[----:B--2---:R-:W-:Y:S02]  /*2fa0*/  IMAD.IADD R6, R4, 0x1, -R7 ;  /* 0x0000000104067824 */ /* 0x004fe400078e0a07 */
[----:B------:R-:W-:Y:S02]  /*2fb0*/  HFMA2 R4, -RZ, RZ, 0, 0 ;  /* 0x00000000ff047431 */ /* 0x000fe400000001ff */
[----:B------:R-:W-:Y:S01]  /*2fc0*/  IMAD R7, R11, R10, RZ ;  /* 0x0000000a0b077224 */ /* 0x000fe200078e02ff */
[----:B------:R-:W-:Y:S02]  /*2fd0*/  IABS R11, R6 ;  /* 0x00000006000b7213 */ /* 0x000fe40000000000 */
[----:B------:R-:W-:Y:S01]  /*2fe0*/  LOP3.LUT R6, R6, R3, RZ, 0x3c, !PT ;  /* 0x0000000306067212 */ /* 0x000fe200078e3cff */
[----:B------:R-:W-:-:S03]  /*2ff0*/  IMAD.HI.U32 R4, R5, R7, R4 ;  /* 0x0000000705047227 */ /* 0x000fc600078e0004 */
[----:B------:R-:W-:Y:S02]  /*3000*/  ISETP.GE.AND P2, PT, R6, RZ, PT ;  /* 0x000000ff0600720c */ /* 0x000fe40003f46270 */
[----:B------:R-:W-:Y:S01]  /*3010*/  MOV R6, R2 ;  /* 0x0000000200067202 */ /* 0x000fe20000000f00 */
[----:B------:R-:W-:Y:S02]  /*3020*/  IMAD.MOV.U32 R5, RZ, RZ, R11 ;  /* 0x000000ffff057224 */ /* 0x000fe400078e000b */
[----:B------:R-:W-:Y:S02]  /*3030*/  IMAD.MOV.U32 R7, RZ, RZ, R26 ;  /* 0x000000ffff077224 */ /* 0x000fe400078e001a */
[----:B------:R-:W-:-:S04]  /*3040*/  IMAD.HI.U32 R4, R4, R5, RZ ;  /* 0x0000000504047227 */ /* 0x000fc800078e00ff */
[----:B------:R-:W-:-:S04]  /*3050*/  IMAD.MOV R8, RZ, RZ, -R4 ;  /* 0x000000ffff087224 */ /* 0x000fc800078e0a04 */
[----:B------:R-:W-:Y:S01]  /*3060*/  IMAD R5, R10, R8, R5 ;  /* 0x000000080a057224 */ /* 0x000fe200078e0205 */
[----:B------:R-:W-:-:S04]  /*3070*/  MOV R8, 0x0 ;  /* 0x0000000000087802 */ /* 0x000fc80000000f00 */
[----:B------:R-:W-:Y:S02]  /*3080*/  ISETP.GT.U32.AND P1, PT, R10, R5, PT ;  /* 0x000000050a00720c */ /* 0x000fe40003f24070 */
[----:B------:R-:W1:Y:S11]  /*3090*/  LDC.64 R8, c[0x4][R8] ;  /* 0x0100000008087b82 */ /* 0x000e760000000a00 */
[----:B------:R-:W-:Y:S01]  /*30a0*/  @!P1 IADD3 R5, PT, PT, R5, -R10, RZ ;  /* 0x8000000a05059210 */ /* 0x000fe20007ffe0ff */
[----:B------:R-:W-:Y:S01]  /*30b0*/  @!P1 VIADD R4, R4, 0x1 ;  /* 0x0000000104049836 */ /* 0x000fe20000000000 */
[----:B------:R-:W-:-:S02]  /*30c0*/  ISETP.NE.AND P1, PT, R3, RZ, PT ;  /* 0x000000ff0300720c */ /* 0x000fc40003f25270 */
[----:B------:R-:W-:-:S13]  /*30d0*/  ISETP.GE.U32.AND P0, PT, R5, R10, PT ;  /* 0x0000000a0500720c */ /* 0x000fda0003f06070 */
[----:B------:R-:W-:-:S05]  /*30e0*/  @P0 VIADD R4, R4, 0x1 ;  /* 0x0000000104040836 */ /* 0x000fca0000000000 */
[----:B------:R-:W-:Y:S02]  /*30f0*/  @!P2 IADD3 R4, PT, PT, -R4, RZ, RZ ;  /* 0x000000ff0404a210 */ /* 0x000fe40007ffe1ff */
[----:B------:R-:W-:-:S05]  /*3100*/  @!P1 LOP3.LUT R4, RZ, R3, RZ, 0x33, !PT ;  /* 0x00000003ff049212 */ /* 0x000fca00078e33ff */
[----:B0-----:R-:W-:Y:S01]  /*3110*/  IMAD R0, R0, UR4, R4 ;  /* 0x0000000400007c24 */ /* 0x001fe2000f8e0204 */
[----:B------:R-:W0:Y:S04]  /*3120*/  LDCU.64 UR4, c[0x4][0x8] ;  /* 0x01000100ff0477ac */ /* 0x000e280008000a00 */
[----:B------:R2:W-:Y:S04]  /*3130*/  STL [R1], R0 ;  /* 0x0000000001007387 */ /* 0x0005e80000100800 */
[----:B------:R2:W-:Y:S01]  /*3140*/  STG.E desc[UR36][R16.64], R0 ;  /* 0x0000000010007986 */ /* 0x0005e2000c101924 */
[----:B0-----:R-:W-:-:S02]  /*3150*/  IMAD.U32 R4, RZ, RZ, UR4 ;  /* 0x00000004ff047e24 */ /* 0x001fc4000f8e00ff */
[----:B-12---:R-:W-:-:S07]  /*3160*/  IMAD.U32 R5, RZ, RZ, UR5 ;  /* 0x00000005ff057e24 */ /* 0x006fce000f8e00ff */
[----:B------:R-:W-:-:S07]  /*3170*/  LEPC R20, `(.L_x_57) ;  /* 0x000000001014794e */ /* 0x000fce0000000000 */
[----:B------:R-:W-:Y:S05]  /*3180*/  CALL.ABS.NOINC R8 ;  /* 0x0000000008007343 */ /* 0x000fea0003c00000 */
.L_x_57:
        /* <DEDUP_REMOVED lines=42> */
.L_x_58:
[----:B------:R-:W-:-:S07]  /*3430*/  VIADD R27, R27, 0x2 ;  /* 0x000000021b1b7836 */ /* 0x000fce0000000000 */
.L_x_56:
[----:B------:R-:W-:-:S04]  /*3440*/  LOP3.LUT R28, R28, 0x1, RZ, 0xc0, !PT ;  /* 0x000000011c1c7812 */ /* 0x000fc800078ec0ff */
[----:B------:R-:W-:-:S13]  /*3450*/  ISETP.NE.U32.AND P0, PT, R28, 0x1, PT ;  /* 0x000000011c00780c */ /* 0x000fda0003f05070 */
[----:B------:R-:W-:Y:S05]  /*3460*/  @P0 EXIT ;  /* 0x000000000000094d */ /* 0x000fea0003800000 */
[C---:B------:R-:W-:Y:S01]  /*3470*/  IADD3 R8, P0, PT, R27.reuse, R29, RZ ;  /* 0x0000001d1b087210 */ /* 0x040fe20007f1e0ff */
[C---:B------:R-:W-:Y:S01]  /*3480*/  IMAD.WIDE R4, R27.reuse, 0x4, R36 ;  /* 0x000000041b047825 */ /* 0x040fe200078e0224 */
[----:B------:R-:W5:Y:S01]  /*3490*/  LDC R10, c[0x0][0x39c] ;  /* 0x0000e700ff0a7b82 */ /* 0x000f620000000800 */
[----:B------:R-:W0:Y:S01]  /*34a0*/  LDCU UR4, c[0x0][0x3a0] ;  /* 0x00007400ff0477ac */ /* 0x000e220008000800 */
[----:B-1234-:R-:W-:-:S03]  /*34b0*/  LEA.HI.X.SX32 R9, R27, R30, 0x1, P0 ;  /* 0x0000001e1b097211 */ /* 0x01efc600000f0eff */
[----:B------:R1:W2:Y:S04]  /*34c0*/  LDG.E R4, desc[UR36][R4.64+-0x4] ;  /* 0xfffffc2404047981 */ /* 0x0002a8000c1e1900 */
[----:B------:R-:W2:Y:S01]  /*34d0*/  LDG.E.S8 R9, desc[UR36][R8.64+-0x1] ;  /* 0xffffff2408097981 */ /* 0x000ea2000c1e1300 */
[----:B------:R-:W-:-:S05]  /*34e0*/  IMAD.IADD R32, R27, 0x1, R32 ;  /* 0x000000011b207824 */ /* 0x000fca00078e0220 */
[----:B------:R-:W-:-:S04]  /*34f0*/  IADD3 R6, P0, PT, R32, R29, RZ ;  /* 0x0000001d20067210 */ /* 0x000fc80007f1e0ff */
[----:B------:R-:W-:-:S06]  /*3500*/  LEA.HI.X.SX32 R7, R32, R30, 0x1, P0 ;  /* 0x0000001e20077211 */ /* 0x000fcc00000f0eff */
[----:B------:R3:W4:Y:S01]  /*3510*/  LDG.E.S8 R7, desc[UR36][R6.64] ;  /* 0x0000002406077981 */ /* 0x000722000c1e1300 */
[----:B-----5:R-:W-:Y:S01]  /*3520*/  IABS R12, R10 ;  /* 0x0000000a000c7213 */ /* 0x020fe20000000000 */
[----:B0-----:R-:W-:-:S03]  /*3530*/  IMAD.WIDE.U32 R36, R27, 0x4, R36 ;  /* 0x000000041b247825 */ /* 0x001fc600078e0024 */
[----:B------:R-:W0:Y:S08]  /*3540*/  I2F.RP R0, R12 ;  /* 0x0000000c00007306 */ /* 0x000e300000209400 */
[----:B0-----:R-:W1:Y:S02]  /*3550*/  MUFU.RCP R0, R0 ;  /* 0x0000000000007308 */ /* 0x001e640000001000 */
[----:B-1----:R-:W-:-:S06]  /*3560*/  IADD3 R5, PT, PT, R0, 0xffffffe, RZ ;  /* 0x0ffffffe00057810 */ /* 0x002fcc0007ffe0ff */
[----:B------:R-:W0:Y:S02]  /*3570*/  F2I.FTZ.U32.TRUNC.NTZ R5, R5 ;  /* 0x0000000500057305 */ /* 0x000e24000021f000 */
[----:B0-----:R-:W-:-:S04]  /*3580*/  IMAD.MOV R3, RZ, RZ, -R5 ;  /* 0x000000ffff037224 */ /* 0x001fc800078e0a05 */
[----:B------:R-:W-:Y:S02]  /*3590*/  IMAD R3, R3, R12, RZ ;  /* 0x0000000c03037224 */ /* 0x000fe400078e02ff */
[----:B--2---:R-:W-:Y:S02]  /*35a0*/  IMAD.IADD R9, R4, 0x1, -R9 ;  /* 0x0000000104097824 */ /* 0x004fe400078e0a09 */
[----:B------:R-:W-:-:S03]  /*35b0*/  HFMA2 R4, -RZ, RZ, 0, 0 ;  /* 0x00000000ff047431 */ /* 0x000fc600000001ff */
[----:B---3--:R-:W-:Y:S02]  /*35c0*/  IABS R6, R9 ;  /* 0x0000000900067213 */ /* 0x008fe40000000000 */
[----:B------:R-:W-:Y:S01]  /*35d0*/  LOP3.LUT R9, R9, R10, RZ, 0x3c, !PT ;  /* 0x0000000a09097212 */ /* 0x000fe200078e3cff */
[----:B------:R-:W-:-:S03]  /*35e0*/  IMAD.HI.U32 R4, R5, R3, R4 ;  /* 0x0000000305047227 */ /* 0x000fc600078e0004 */
[----:B------:R-:W-:Y:S01]  /*35f0*/  ISETP.GE.AND P2, PT, R9, RZ, PT ;  /* 0x000000ff0900720c */ /* 0x000fe20003f46270 */
[----:B------:R-:W-:Y:S01]  /*3600*/  IMAD.MOV.U32 R3, RZ, RZ, R6 ;  /* 0x000000ffff037224 */ /* 0x000fe200078e0006 */
[----:B------:R-:W-:-:S03]  /*3610*/  MOV R6, R2 ;  /* 0x0000000200067202 */ /* 0x000fc60000000f00 */
[----:B------:R-:W-:-:S04]  /*3620*/  IMAD.HI.U32 R0, R4, R3, RZ ;  /* 0x0000000304007227 */ /* 0x000fc800078e00ff */
[----:B------:R-:W-:-:S04]  /*3630*/  IMAD.MOV R4, RZ, RZ, -R0 ;  /* 0x000000ffff047224 */ /* 0x000fc800078e0a00 */
[----:B------:R-:W-:-:S05]  /*3640*/  IMAD R3, R12, R4, R3 ;  /* 0x000000040c037224 */ /* 0x000fca00078e0203 */
[----:B------:R-:W-:-:S13]  /*3650*/  ISETP.GT.U32.AND P1, PT, R12, R3, PT ;  /* 0x000000030c00720c */ /* 0x000fda0003f24070 */
[-C--:B------:R-:W-:Y:S01]  /*3660*/  @!P1 IADD3 R3, PT, PT, R3, -R12.reuse, RZ ;  /* 0x8000000c03039210 */ /* 0x080fe20007ffe0ff */
[----:B------:R-:W-:Y:S01]  /*3670*/  @!P1 VIADD R0, R0, 0x1 ;  /* 0x0000000100009836 */ /* 0x000fe20000000000 */
[----:B------:R-:W-:Y:S02]  /*3680*/  ISETP.NE.AND P1, PT, R10, RZ, PT ;  /* 0x000000ff0a00720c */ /* 0x000fe40003f25270 */
[----:B------:R-:W-:Y:S02]  /*3690*/  ISETP.GE.U32.AND P0, PT, R3, R12, PT ;  /* 0x0000000c0300720c */ /* 0x000fe40003f06070 */
[----:B------:R-:W-:-:S04]  /*36a0*/  MOV R3, 0x0 ;  /* 0x0000000000037802 */ /* 0x000fc80000000f00 */
[----:B------:R0:W1:Y:S07]  /*36b0*/  LDC.64 R8, c[0x4][R3] ;  /* 0x0100000003087b82 */ /* 0x00006e0000000a00 */
[----:B------:R-:W-:-:S05]  /*36c0*/  @P0 VIADD R0, R0, 0x1 ;  /* 0x0000000100000836 */ /* 0x000fca0000000000 */
[----:B------:R-:W-:Y:S02]  /*36d0*/  @!P2 IADD3 R0, PT, PT, -R0, RZ, RZ ;  /* 0x000000ff0000a210 */ /* 0x000fe40007ffe1ff */
[----:B------:R-:W-:-:S05]  /*36e0*/  @!P1 LOP3.LUT R0, RZ, R10, RZ, 0x33, !PT ;  /* 0x0000000aff009212 */ /* 0x000fca00078e33ff */
[----:B----4-:R-:W-:Y:S01]  /*36f0*/  IMAD R0, R7, UR4, R0 ;  /* 0x0000000407007c24 */ /* 0x010fe2000f8e0200 */
[----:B------:R-:W2:Y:S01]  /*3700*/  LDCU.64 UR4, c[0x4][0x8] ;  /* 0x01000100ff0477ac */ /* 0x000ea20008000a00 */
[----:B------:R-:W-:-:S03]  /*3710*/  IMAD.MOV.U32 R7, RZ, RZ, R26 ;  /* 0x000000ffff077224 */ /* 0x000fc600078e001a */
[----:B------:R0:W-:Y:S04]  /*3720*/  STG.E desc[UR36][R36.64], R0 ;  /* 0x0000000024007986 */ /* 0x0001e8000c101924 */
[----:B------:R0:W-:Y:S01]  /*3730*/  STL [R1], R0 ;  /* 0x0000000001007387 */ /* 0x0001e20000100800 */
[----:B--2---:R-:W-:Y:S02]  /*3740*/  IMAD.U32 R4, RZ, RZ, UR4 ;  /* 0x00000004ff047e24 */ /* 0x004fe4000f8e00ff */
[----:B0-----:R-:W-:-:S07]  /*3750*/  IMAD.U32 R5, RZ, RZ, UR5 ;  /* 0x00000005ff057e24 */ /* 0x001fce000f8e00ff */
[----:B------:R-:W-:-:S07]  /*3760*/  LEPC R20, `(.L_x_59) ;  /* 0x000000001014794e */ /* 0x000fce0000000000 */
[----:B-1----:R-:W-:Y:S05]  /*3770*/  CALL.ABS.NOINC R8 ;  /* 0x0000000008007343 */ /* 0x002fea0003c00000 */
.L_x_59:
[----:B------:R-:W-:Y:S05]  /*3780*/  EXIT ;  /* 0x000000000000794d */ /* 0x000fea0003800000 */
.L_x_60:
        /* <DEDUP_REMOVED lines=15> */
.L_x_63:


//--------------------- .nv.global.init           --------------------------
	.section	.nv.global.init,"aw",@progbits
.nv.global.init:
	.type		$str,@object
	.size		$str,($str$1 - $str)
$str:
        /*0000*/ 	.byte	0x68, 0x61, 0x73, 0x68, 0x20, 0x25, 0x64, 0x20, 0x0a, 0x00
	.type		$str$1,@object
	.size		$str$1,($str$2 - $str$1)
$str$1:
        /*000a*/ 	.byte	0x70, 0x6f, 0x73, 0x20, 0x6f, 0x66, 0x20, 0x70, 0x61, 0x74, 0x74, 0x65, 0x72, 0x6e, 0x20, 0x25
        /*001a*/ 	.byte	0x64, 0x20, 0x69, 0x73, 0x20, 0x3a, 0x25, 0x64, 0x0a, 0x00
	.type		$str$2,@object
	.size		$str$2,(.L_2 - $str$2)
$str$2:
        /*0024*/ 	.byte	0x70, 0x6f, 0x73, 0x69, 0x74, 0x69, 0x6f, 0x6e, 0x20, 0x6f, 0x66, 0x20, 0x74, 0x68, 0x65, 0x20
        /*0034*/ 	.byte	0x70, 0x61, 0x74, 0x74, 0x65, 0x72, 0x6e, 0x20, 0x69, 0x73, 0x20, 0x3a, 0x25, 0x64, 0x0a, 0x00
.L_2:


//--------------------- .nv.shared.reserved.0     --------------------------
	.section	.nv.shared.reserved.0,"aw",@nobits
	.weak		__nv_reservedSMEM_offset_0_alias
	.size		__nv_reservedSMEM_offset_0_alias, 0, 64
	.other		__nv_reservedSMEM_offset_0_alias,@"STO_CUDA_RESERVED_SHARED STV_DEFAULT"
__nv_reservedSMEM_offset_0_alias:
	.zero		0
	.zero		64


//--------------------- .nv.constant0._Z11seekPatternPciPiiS_S0_iS0_S_i --------------------------
	.section	.nv.constant0._Z11seekPatternPciPiiS_S0_iS0_S_i,"a",@progbits
	.sectionflags	@""
	.align	4
.nv.constant0._Z11seekPatternPciPiiS_S0_iS0_S_i:
	.zero		972


//--------------------- .nv.constant0._Z20findSubpatternHashesPciPii --------------------------
	.section	.nv.constant0._Z20findSubpatternHashesPciPii,"a",@progbits
	.sectionflags	@""
	.align	4
.nv.constant0._Z20findSubpatternHashesPciPii:
	.zero		924


//--------------------- .nv.constant0._Z10findHashesPciPiiii --------------------------
	.section	.nv.constant0._Z10findHashesPciPiiii,"a",@progbits
	.sectionflags	@""
	.align	4
.nv.constant0._Z10findHashesPciPiiii:
	.zero		932


//--------------------- SYMBOLS --------------------------

	.type		.nv.reservedSmem.offset0,@object
	.size		.nv.reservedSmem.offset0,0x4
	.type		vprintf,@function
